// auto-generated by cutlass_sweep.gemm — config: {"arch": "sm_90", "cluster_m": 2, "cluster_n": 1, "dtype": "int8", "dtype_b": "int8", "layout": "nt", "stages": 0, "tile_k": 256, "tile_m": 64, "tile_n": 128}
#include "cutlass/cutlass.h"
#include "cutlass/gemm/collective/collective_builder.hpp"
#include "cutlass/gemm/device/gemm_universal_adapter.h"
#include "cutlass/gemm/kernel/gemm_universal.hpp"
#include "cutlass/epilogue/collective/collective_builder.hpp"

using ElemA = int8_t;
using ElemB = int8_t;
using ElemCD = int8_t;
using Acc  = int32_t;
using TileShape    = cute::Shape<cute::_64, cute::_128, cute::_256>;
using ClusterShape = cute::Shape<cute::_2, cute::_1, cute::_1>;

using CollectiveEpilogue = typename cutlass::epilogue::collective::CollectiveBuilder<
    cutlass::arch::Sm90, cutlass::arch::OpClassTensorOp,
    TileShape, ClusterShape,
    cutlass::epilogue::collective::EpilogueTileAuto,
    Acc, Acc,
    ElemCD, cutlass::layout::RowMajor, 128 / cutlass::sizeof_bits<ElemCD>::value,
    ElemCD, cutlass::layout::RowMajor, 128 / cutlass::sizeof_bits<ElemCD>::value,
    cutlass::epilogue::collective::EpilogueScheduleAuto
  >::CollectiveOp;

using CollectiveMainloop = typename cutlass::gemm::collective::CollectiveBuilder<
    cutlass::arch::Sm90, cutlass::arch::OpClassTensorOp,
    ElemA, cutlass::layout::RowMajor, 128 / cutlass::sizeof_bits<ElemA>::value,
    ElemB, cutlass::layout::ColumnMajor, 128 / cutlass::sizeof_bits<ElemB>::value,
    Acc,
    TileShape, ClusterShape,
    cutlass::gemm::collective::StageCountAutoCarveout<static_cast<int>(sizeof(typename CollectiveEpilogue::SharedStorage))>,
    cutlass::gemm::collective::KernelScheduleAuto
  >::CollectiveOp;

using GemmKernel = cutlass::gemm::kernel::GemmUniversal<
    cute::Shape<int,int,int,int>,
    CollectiveMainloop,
    CollectiveEpilogue
>;
using Gemm = cutlass::gemm::device::GemmUniversalAdapter<GemmKernel>;

// Force the device kernel symbol into the cubin without needing a host main.
auto* _anchor = &cutlass::device_kernel<GemmKernel>;


// ===== COMPILED SASS (sm_90a) =====

	.target	sm_90a

	.elftype	@"ET_EXEC"


//--------------------- .note.nv.tkinfo           --------------------------
	.section	.note.nv.tkinfo,"",@"SHT_NOTE"
	.sectionflags	@"SHF_NOTE_NV_TKINFO"
	.tkinfo
        /*0018*/ 	.word	0x00000002
        /*0030*/ 	.string	""
        /*0030*/ 	.string	"ptxas"
        /*0030*/ 	.string	"Cuda compilation tools, release 13.0, V13.0.88"
        /*0030*/ 	.string	"Build cuda_13.0.r13.0/compiler.36424714_0"
        /*0030*/ 	.string	"-arch sm_90a -m 64 "



//--------------------- .note.nv.cuinfo           --------------------------
	.section	.note.nv.cuinfo,"",@"SHT_NOTE"
	.sectionflags	@"SHF_NOTE_NV_CUINFO"
        /*0018*/ 	.short	0x0002
        /*001a*/ 	.short	0x005a
        /*001c*/ 	.short	0x0082
	.zero		2


//--------------------- .nv.info                  --------------------------
	.section	.nv.info,"",@"SHT_CUDA_INFO"
	.align	4


	//----- nvinfo : EIATTR_REGCOUNT
	.align		4
        /*0000*/ 	.byte	0x04, 0x2f
        /*0002*/ 	.short	(.L_15 - .L_14)
	.align		4
.L_14:
        /*0004*/ 	.word	index@(_ZN7cutlass13device_kernelINS_4gemm6kernel13GemmUniversalIN4cute5tupleIJiiiiEEENS1_10collective13CollectiveMmaINS1_34MainloopSm90TmaGmmaWarpSpecializedILi4ENS5_IJNS4_1CILi2EEENSA_ILi1EEESC_EEENS1_32KernelTmaWarpSpecializedPingpongEEENS5_IJNSA_ILi64EEENSA_ILi128EEENSA_ILi256EEEEEEaNS5_IJlSC_lEEEaSK_NS4_8TiledMMAINS4_8MMA_AtomIJNS4_4SM904GMMA27MMA_64x128x32_S32S8S8_SS_TNEEEENS4_6LayoutINS5_IJSC_SC_SC_EEENS5_IJNSA_ILi0EEEST_ST_EEEEENS5_IJNS4_10UnderscoreESW_SW_EEEEENS4_13SM90_TMA_LOADENS4_14ComposedLayoutINS4_7SwizzleILi3ELi4ELi3EEENS4_18smem_ptr_flag_bitsILi8EEENSR_INS5_IJNSA_ILi8EEESH_EEENS5_IJSH_SC_EEEEEEEvNS4_8identityENS4_23SM90_TMA_LOAD_MULTICASTES19_vS1A_EENS_8epilogue10collective6detail29Sm90TmaWarpSpecializedAdapterINS1E_15DefaultEpilogueIaSK_SK_NS1D_6thread17LinearCombinationIaLi1EiiLNS1I_9ScaleType4KindE0ELNS_15FloatRoundStyleE2EaEENS1_15EpilogueDefaultEEEEEvvEEEEvNT_6ParamsE)
        /*0008*/ 	.word	0x000000a8


	//----- nvinfo : EIATTR_FRAME_SIZE
	.align		4
.L_15:
        /*000c*/ 	.byte	0x04, 0x11
        /*000e*/ 	.short	(.L_17 - .L_16)
	.align		4
.L_16:
        /*0010*/ 	.word	index@(_ZN7cutlass13device_kernelINS_4gemm6kernel13GemmUniversalIN4cute5tupleIJiiiiEEENS1_10collective13CollectiveMmaINS1_34MainloopSm90TmaGmmaWarpSpecializedILi4ENS5_IJNS4_1CILi2EEENSA_ILi1EEESC_EEENS1_32KernelTmaWarpSpecializedPingpongEEENS5_IJNSA_ILi64EEENSA_ILi128EEENSA_ILi256EEEEEEaNS5_IJlSC_lEEEaSK_NS4_8TiledMMAINS4_8MMA_AtomIJNS4_4SM904GMMA27MMA_64x128x32_S32S8S8_SS_TNEEEENS4_6LayoutINS5_IJSC_SC_SC_EEENS5_IJNSA_ILi0EEEST_ST_EEEEENS5_IJNS4_10UnderscoreESW_SW_EEEEENS4_13SM90_TMA_LOADENS4_14ComposedLayoutINS4_7SwizzleILi3ELi4ELi3EEENS4_18smem_ptr_flag_bitsILi8EEENSR_INS5_IJNSA_ILi8EEESH_EEENS5_IJSH_SC_EEEEEEEvNS4_8identityENS4_23SM90_TMA_LOAD_MULTICASTES19_vS1A_EENS_8epilogue10collective6detail29Sm90TmaWarpSpecializedAdapterINS1E_15DefaultEpilogueIaSK_SK_NS1D_6thread17LinearCombinationIaLi1EiiLNS1I_9ScaleType4KindE0ELNS_15FloatRoundStyleE2EaEENS1_15EpilogueDefaultEEEEEvvEEEEvNT_6ParamsE)
        /*0014*/ 	.word	0x00000000


	//----- nvinfo : EIATTR_MIN_STACK_SIZE
	.align		4
.L_17:
        /*0018*/ 	.byte	0x04, 0x12
        /*001a*/ 	.short	(.L_19 - .L_18)
	.align		4
.L_18:
        /*001c*/ 	.word	index@(_ZN7cutlass13device_kernelINS_4gemm6kernel13GemmUniversalIN4cute5tupleIJiiiiEEENS1_10collective13CollectiveMmaINS1_34MainloopSm90TmaGmmaWarpSpecializedILi4ENS5_IJNS4_1CILi2EEENSA_ILi1EEESC_EEENS1_32KernelTmaWarpSpecializedPingpongEEENS5_IJNSA_ILi64EEENSA_ILi128EEENSA_ILi256EEEEEEaNS5_IJlSC_lEEEaSK_NS4_8TiledMMAINS4_8MMA_AtomIJNS4_4SM904GMMA27MMA_64x128x32_S32S8S8_SS_TNEEEENS4_6LayoutINS5_IJSC_SC_SC_EEENS5_IJNSA_ILi0EEEST_ST_EEEEENS5_IJNS4_10UnderscoreESW_SW_EEEEENS4_13SM90_TMA_LOADENS4_14ComposedLayoutINS4_7SwizzleILi3ELi4ELi3EEENS4_18smem_ptr_flag_bitsILi8EEENSR_INS5_IJNSA_ILi8EEESH_EEENS5_IJSH_SC_EEEEEEEvNS4_8identityENS4_23SM90_TMA_LOAD_MULTICASTES19_vS1A_EENS_8epilogue10collective6detail29Sm90TmaWarpSpecializedAdapterINS1E_15DefaultEpilogueIaSK_SK_NS1D_6thread17LinearCombinationIaLi1EiiLNS1I_9ScaleType4KindE0ELNS_15FloatRoundStyleE2EaEENS1_15EpilogueDefaultEEEEEvvEEEEvNT_6ParamsE)
        /*0020*/ 	.word	0x00000000
.L_19:


//--------------------- .nv.compat                --------------------------
	.section	.nv.compat,"",@"SHT_CUDA_COMPAT_INFO"
	.align	4
        /*0000*/ 	.byte	0x02, 0x09, 0x01, 0x00, 0x02, 0x02, 0x04, 0x00, 0x02, 0x05, 0x05, 0x00, 0x03, 0x07, 0x01, 0x01
        /*0010*/ 	.byte	0x02, 0x03, 0x01, 0x00, 0x02, 0x06, 0x01, 0x00, 0x04, 0x0b, 0x08, 0x00, 0x00, 0x00, 0x00, 0x00
        /*0020*/ 	.byte	0x00, 0x00, 0x00, 0x00


//--------------------- .nv.info._ZN7cutlass13device_kernelINS_4gemm6kernel13GemmUniversalIN4cute5tupleIJiiiiEEENS1_10collective13CollectiveMmaINS1_34MainloopSm90TmaGmmaWarpSpecializedILi4ENS5_IJNS4_1CILi2EEENSA_ILi1EEESC_EEENS1_32KernelTmaWarpSpecializedPingpongEEENS5_IJNSA_ILi64EEENSA_ILi128EEENSA_ILi256EEEEEEaNS5_IJlSC_lEEEaSK_NS4_8TiledMMAINS4_8MMA_AtomIJNS4_4SM904GMMA27MMA_64x128x32_S32S8S8_SS_TNEEEENS4_6LayoutINS5_IJSC_SC_SC_EEENS5_IJNSA_ILi0EEEST_ST_EEEEENS5_IJNS4_10UnderscoreESW_SW_EEEEENS4_13SM90_TMA_LOADENS4_14ComposedLayoutINS4_7SwizzleILi3ELi4ELi3EEENS4_18smem_ptr_flag_bitsILi8EEENSR_INS5_IJNSA_ILi8EEESH_EEENS5_IJSH_SC_EEEEEEEvNS4_8identityENS4_23SM90_TMA_LOAD_MULTICASTES19_vS1A_EENS_8epilogue10collective6detail29Sm90TmaWarpSpecializedAdapterINS1E_15DefaultEpilogueIaSK_SK_NS1D_6thread17LinearCombinationIaLi1EiiLNS1I_9ScaleType4KindE0ELNS_15FloatRoundStyleE2EaEENS1_15EpilogueDefaultEEEEEvvEEEEvNT_6ParamsE --------------------------
	.section	.nv.info._ZN7cutlass13device_kernelINS_4gemm6kernel13GemmUniversalIN4cute5tupleIJiiiiEEENS1_10collective13CollectiveMmaINS1_34MainloopSm90TmaGmmaWarpSpecializedILi4ENS5_IJNS4_1CILi2EEENSA_ILi1EEESC_EEENS1_32KernelTmaWarpSpecializedPingpongEEENS5_IJNSA_ILi64EEENSA_ILi128EEENSA_ILi256EEEEEEaNS5_IJlSC_lEEEaSK_NS4_8TiledMMAINS4_8MMA_AtomIJNS4_4SM904GMMA27MMA_64x128x32_S32S8S8_SS_TNEEEENS4_6LayoutINS5_IJSC_SC_SC_EEENS5_IJNSA_ILi0EEEST_ST_EEEEENS5_IJNS4_10UnderscoreESW_SW_EEEEENS4_13SM90_TMA_LOADENS4_14ComposedLayoutINS4_7SwizzleILi3ELi4ELi3EEENS4_18smem_ptr_flag_bitsILi8EEENSR_INS5_IJNSA_ILi8EEESH_EEENS5_IJSH_SC_EEEEEEEvNS4_8identityENS4_23SM90_TMA_LOAD_MULTICASTES19_vS1A_EENS_8epilogue10collective6detail29Sm90TmaWarpSpecializedAdapterINS1E_15DefaultEpilogueIaSK_SK_NS1D_6thread17LinearCombinationIaLi1EiiLNS1I_9ScaleType4KindE0ELNS_15FloatRoundStyleE2EaEENS1_15EpilogueDefaultEEEEEvvEEEEvNT_6ParamsE,"",@"SHT_CUDA_INFO"
	.sectionflags	@""
	.align	4


	//----- nvinfo : EIATTR_CUDA_API_VERSION
	.align		4
        /*0000*/ 	.byte	0x04, 0x37
        /*0002*/ 	.short	(.L_21 - .L_20)
.L_20:
        /*0004*/ 	.word	0x00000082


	//----- nvinfo : EIATTR_KPARAM_INFO
	.align		4
.L_21:
        /*0008*/ 	.byte	0x04, 0x17
        /*000a*/ 	.short	(.L_23 - .L_22)
.L_22:
        /*000c*/ 	.word	0x00000000
        /*0010*/ 	.short	0x0000
        /*0012*/ 	.short	0x0070
        /*0014*/ 	.byte	0x00, 0xf0, 0x01, 0x10


	//----- nvinfo : EIATTR_SPARSE_MMA_MASK
	.align		4
.L_23:
        /*0018*/ 	.byte	0x03, 0x50
        /*001a*/ 	.short	0x0000


	//----- nvinfo : EIATTR_MAXREG_COUNT
	.align		4
        /*001c*/ 	.byte	0x03, 0x1b
        /*001e*/ 	.short	0x00a8


	//----- nvinfo : EIATTR_NUM_BARRIERS
	.align		4
        /*0020*/ 	.byte	0x02, 0x4c
        /*0022*/ 	.byte	0x01
	.zero		1


	//----- nvinfo : EIATTR_EXTERNS
	.align		4
        /*0024*/ 	.byte	0x04, 0x0f
        /*0026*/ 	.short	(.L_25 - .L_24)


	//   ....[0]....
	.align		4
.L_24:
        /*0028*/ 	.word	index@(__assertfail)


	//----- nvinfo : EIATTR_MERCURY_ISA_VERSION
	.align		4
.L_25:
        /*002c*/ 	.byte	0x03, 0x5f
        /*002e*/ 	.short	0x0101


	//----- nvinfo : EIATTR_INT_WARP_WIDE_INSTR_OFFSETS
	.align		4
        /*0030*/ 	.byte	0x04, 0x31
        /*0032*/ 	.short	(.L_27 - .L_26)


	//   ....[0]....
.L_26:
        /*0034*/ 	.word	0x000005d0


	//   ....[1]....
        /*0038*/ 	.word	0x00000610


	//   ....[2]....
        /*003c*/ 	.word	0x000006a0


	//   ....[3]....
        /*0040*/ 	.word	0x000006b0


	//   ....[4]....
        /*0044*/ 	.word	0x000006d0


	//   ....[5]....
        /*0048*/ 	.word	0x000006f0


	//   ....[6]....
        /*004c*/ 	.word	0x000007e0


	//   ....[7]....
        /*0050*/ 	.word	0x00000800


	//   ....[8]....
        /*0054*/ 	.word	0x00002570


	//----- nvinfo : EIATTR_COOP_GROUP_MASK_REGIDS
	.align		4
.L_27:
        /*0058*/ 	.byte	0x04, 0x29
        /*005a*/ 	.short	(.L_29 - .L_28)


	//   ....[0]....
.L_28:
        /*005c*/ 	.word	0xffffffff


	//   ....[1]....
        /*0060*/ 	.word	0xffffffff


	//   ....[2]....
        /*0064*/ 	.word	0xffffffff


	//   ....[3]....
        /*0068*/ 	.word	0xffffffff


	//   ....[4]....
        /*006c*/ 	.word	0xffffffff


	//   ....[5]....
        /*0070*/ 	.word	0xffffffff


	//   ....[6]....
        /*0074*/ 	.word	0xffffffff


	//----- nvinfo : EIATTR_COOP_GROUP_INSTR_OFFSETS
	.align		4
.L_29:
        /*0078*/ 	.byte	0x04, 0x28
        /*007a*/ 	.short	(.L_31 - .L_30)


	//   ....[0]....
.L_30:
        /*007c*/ 	.word	0x00000060


	//   ....[1]....
        /*0080*/ 	.word	0x00000080


	//   ....[2]....
        /*0084*/ 	.word	0x00000180


	//   ....[3]....
        /*0088*/ 	.word	0x000003b0


	//   ....[4]....
        /*008c*/ 	.word	0x00000400


	//   ....[5]....
        /*0090*/ 	.word	0x000004f0


	//   ....[6]....
        /*0094*/ 	.word	0x00000980


	//----- nvinfo : EIATTR_REG_RECONFIG
	.align		4
.L_31:
        /*0098*/ 	.byte	0x01, 0x54
	.zero		2


	//----- nvinfo : EIATTR_SYSCALL_OFFSETS
	.align		4
        /*009c*/ 	.byte	0x04, 0x46
        /*009e*/ 	.short	(.L_33 - .L_32)


	//   ....[0]....
.L_32:
        /*00a0*/ 	.word	0x00001970


	//----- nvinfo : EIATTR_MBARRIER_INSTR_OFFSETS
	.align		4
.L_33:
        /*00a4*/ 	.byte	0x04, 0x39
        /*00a6*/ 	.short	(.L_35 - .L_34)


	//   ....[0]....
.L_34:
        /*00a8*/ 	.word	0x00000300
        /*00ac*/ 	.word	0x000000ff
        /*00b0*/ 	.word	0x00000000
        /*00b4*/ 	.short	0x0100
        /*00b6*/ 	.byte	0x07
	.zero		1


	//   ....[1]....
        /*00b8*/ 	.word	0x00000310
        /*00bc*/ 	.word	0x000000ff
        /*00c0*/ 	.word	0x00000020
        /*00c4*/ 	.short	0x0100
        /*00c6*/ 	.byte	0x07
	.zero		1


	//   ....[2]....
        /*00c8*/ 	.word	0x00000320
        /*00cc*/ 	.word	0x000000ff
        /*00d0*/ 	.word	0x00000008
        /*00d4*/ 	.short	0x0100
        /*00d6*/ 	.byte	0x07
	.zero		1


	//   ....[3]....
        /*00d8*/ 	.word	0x00000330
        /*00dc*/ 	.word	0x000000ff
        /*00e0*/ 	.word	0x00000028
        /*00e4*/ 	.short	0x0100
        /*00e6*/ 	.byte	0x07
	.zero		1


	//   ....[4]....
        /*00e8*/ 	.word	0x00000340
        /*00ec*/ 	.word	0x000000ff
        /*00f0*/ 	.word	0x00000010
        /*00f4*/ 	.short	0x0100
        /*00f6*/ 	.byte	0x07
	.zero		1


	//   ....[5]....
        /*00f8*/ 	.word	0x00000350
        /*00fc*/ 	.word	0x000000ff
        /*0100*/ 	.word	0x00000030
        /*0104*/ 	.short	0x0100
        /*0106*/ 	.byte	0x07
	.zero		1


	//   ....[6]....
        /*0108*/ 	.word	0x00000360
        /*010c*/ 	.word	0x000000ff
        /*0110*/ 	.word	0x00000018
        /*0114*/ 	.short	0x0100
        /*0116*/ 	.byte	0x07
	.zero		1


	//   ....[7]....
        /*0118*/ 	.word	0x00000370
        /*011c*/ 	.word	0x000000ff
        /*0120*/ 	.word	0x00000038
        /*0124*/ 	.short	0x0100
        /*0126*/ 	.byte	0x07
	.zero		1


	//   ....[8]....
        /*0128*/ 	.word	0x00000840
        /*012c*/ 	.word	0x000000ff
        /*0130*/ 	.word	0x00000070
        /*0134*/ 	.short	0x0100
        /*0136*/ 	.byte	0x0c
	.zero		1


	//   ....[9]....
        /*0138*/ 	.word	0x00000890
        /*013c*/ 	.word	0x000000ff
        /*0140*/ 	.word	0x00000078
        /*0144*/ 	.short	0x0100
        /*0146*/ 	.byte	0x0c
	.zero		1


	//   ....[10]....
        /*0148*/ 	.word	0x000008c0
        /*014c*/ 	.word	0x000000ff
        /*0150*/ 	.word	0x00000050
        /*0154*/ 	.short	0x0100
        /*0156*/ 	.byte	0x0d
	.zero		1


	//   ....[11]....
        /*0158*/ 	.word	0x00000910
        /*015c*/ 	.word	0x000000ff
        /*0160*/ 	.word	0x00000058
        /*0164*/ 	.short	0x0100
        /*0166*/ 	.byte	0x0d
	.zero		1


	//   ....[12]....
        /*0168*/ 	.word	0x00000920
        /*016c*/ 	.word	0x000000ff
        /*0170*/ 	.word	0x00000060
        /*0174*/ 	.short	0x0100
        /*0176*/ 	.byte	0x0d
	.zero		1


	//   ....[13]....
        /*0178*/ 	.word	0x00000930
        /*017c*/ 	.word	0x000000ff
        /*0180*/ 	.word	0x00000068
        /*0184*/ 	.short	0x0100
        /*0186*/ 	.byte	0x0d
	.zero		1


	//   ....[14]....
        /*0188*/ 	.word	0x00001830
        /*018c*/ 	.word	0x0000005f
        /*0190*/ 	.word	0xfffffff8
        /*0194*/ 	.short	0x010a
        /*0196*/ 	.byte	0x3f
	.zero		1


	//   ....[15]....
        /*0198*/ 	.word	0x00001a10
        /*019c*/ 	.word	0x00000003
        /*01a0*/ 	.word	0x00000000
        /*01a4*/ 	.short	0x010a
        /*01a6*/ 	.byte	0x3f
	.zero		1


	//   ....[16]....
        /*01a8*/ 	.word	0x00001a70
        /*01ac*/ 	.word	0x00000003
        /*01b0*/ 	.word	0x00000000
        /*01b4*/ 	.short	0x010a
        /*01b6*/ 	.byte	0x3f
	.zero		1


	//   ....[17]....
        /*01b8*/ 	.word	0x00001f90
        /*01bc*/ 	.word	0x000000ff
        /*01c0*/ 	.word	0x00000000
        /*01c4*/ 	.short	0x010a
        /*01c6*/ 	.byte	0x04
	.zero		1


	//   ....[18]....
        /*01c8*/ 	.word	0x00001fd0
        /*01cc*/ 	.word	0x000000ff
        /*01d0*/ 	.word	0x00000000
        /*01d4*/ 	.short	0x010a
        /*01d6*/ 	.byte	0x04
	.zero		1


	//   ....[19]....
        /*01d8*/ 	.word	0x00002400
        /*01dc*/ 	.word	0x00000005
        /*01e0*/ 	.word	0x00000000
        /*01e4*/ 	.short	0x0101
        /*01e6*/ 	.byte	0x3f
	.zero		1


	//   ....[20]....
        /*01e8*/ 	.word	0x00002500
        /*01ec*/ 	.word	0x00000064
        /*01f0*/ 	.word	0x00000000
        /*01f4*/ 	.short	0x0101
        /*01f6*/ 	.byte	0x31
	.zero		1


	//   ....[21]....
        /*01f8*/ 	.word	0x000025f0
        /*01fc*/ 	.word	0x00000003
        /*0200*/ 	.word	0x00000000
        /*0204*/ 	.short	0x0101
        /*0206*/ 	.byte	0x3f
	.zero		1


	//   ....[22]....
        /*0208*/ 	.word	0x00002650
        /*020c*/ 	.word	0x0000005f
        /*0210*/ 	.word	0x00000008
        /*0214*/ 	.short	0x010a
        /*0216*/ 	.byte	0x3f
	.zero		1


	//   ....[23]....
        /*0218*/ 	.word	0x00005a20
        /*021c*/ 	.word	0x00000060
        /*0220*/ 	.word	0x00000000
        /*0224*/ 	.short	0x0101
        /*0226*/ 	.byte	0x31
	.zero		1


	//   ....[24]....
        /*0228*/ 	.word	0x00006490
        /*022c*/ 	.word	0x0000000c
        /*0230*/ 	.word	0x00000020
        /*0234*/ 	.short	0x010a
        /*0236*/ 	.byte	0x3f
	.zero		1


	//   ....[25]....
        /*0238*/ 	.word	0x00006910
        /*023c*/ 	.word	0x00000003
        /*0240*/ 	.word	0x00000078
        /*0244*/ 	.short	0x0101
        /*0246*/ 	.byte	0x3f
	.zero		1


	//   ....[26]....
        /*0248*/ 	.word	0x000070a0
        /*024c*/ 	.word	0x00000007
        /*0250*/ 	.word	0x00000000
        /*0254*/ 	.short	0x010a
        /*0256*/ 	.byte	0x3f
	.zero		1


	//   ....[27]....
        /*0258*/ 	.word	0x00007120
        /*025c*/ 	.word	0x00000009
        /*0260*/ 	.word	0x00000000
        /*0264*/ 	.short	0x010a
        /*0266*/ 	.byte	0x3f
	.zero		1


	//   ....[28]....
        /*0268*/ 	.word	0x000071b0
        /*026c*/ 	.word	0x00000006
        /*0270*/ 	.word	0x00000000
        /*0274*/ 	.short	0x010a
        /*0276*/ 	.byte	0x3f
	.zero		1


	//   ....[29]....
        /*0278*/ 	.word	0x00007240
        /*027c*/ 	.word	0x00000003
        /*0280*/ 	.word	0x00000000
        /*0284*/ 	.short	0x010a
        /*0286*/ 	.byte	0x3f
	.zero		1


	//   ....[30]....
        /*0288*/ 	.word	0x000072a0
        /*028c*/ 	.word	0x0000005f
        /*0290*/ 	.word	0xfffffff8
        /*0294*/ 	.short	0x010a
        /*0296*/ 	.byte	0x3f
	.zero		1


	//   ....[31]....
        /*0298*/ 	.word	0x000072f0
        /*029c*/ 	.word	0x00000003
        /*02a0*/ 	.word	0x00000000
        /*02a4*/ 	.short	0x010a
        /*02a6*/ 	.byte	0x3f
	.zero		1


	//   ....[32]....
        /*02a8*/ 	.word	0x00007350
        /*02ac*/ 	.word	0x00000005
        /*02b0*/ 	.word	0x00000000
        /*02b4*/ 	.short	0x010a
        /*02b6*/ 	.byte	0x3f
	.zero		1


	//   ....[33]....
        /*02b8*/ 	.word	0x000073a0
        /*02bc*/ 	.word	0x0000005f
        /*02c0*/ 	.word	0x00000008
        /*02c4*/ 	.short	0x010a
        /*02c6*/ 	.byte	0x3f
	.zero		1


	//   ....[34]....
        /*02c8*/ 	.word	0x00007470
        /*02cc*/ 	.word	0x0000000c
        /*02d0*/ 	.word	0x00000020
        /*02d4*/ 	.short	0x010a
        /*02d6*/ 	.byte	0x3f
	.zero		1


	//   ....[35]....
        /*02d8*/ 	.word	0x00007540
        /*02dc*/ 	.word	0x00000007
        /*02e0*/ 	.word	0x00000000
        /*02e4*/ 	.short	0x010a
        /*02e6*/ 	.byte	0x3f
	.zero		1


	//   ....[36]....
        /*02e8*/ 	.word	0x00007590
        /*02ec*/ 	.word	0x00000009
        /*02f0*/ 	.word	0x00000000
        /*02f4*/ 	.short	0x010a
        /*02f6*/ 	.byte	0x3f
	.zero		1


	//   ....[37]....
        /*02f8*/ 	.word	0x000075e0
        /*02fc*/ 	.word	0x00000006
        /*0300*/ 	.word	0x00000000
        /*0304*/ 	.short	0x010a
        /*0306*/ 	.byte	0x3f
	.zero		1


	//----- nvinfo : EIATTR_NUM_MBARRIERS
	.align		4
.L_35:
        /*0308*/ 	.byte	0x03, 0x38
        /*030a*/ 	.short	0x000e


	//----- nvinfo : EIATTR_EXIT_INSTR_OFFSETS
	.align		4
        /*030c*/ 	.byte	0x04, 0x1c
        /*030e*/ 	.short	(.L_37 - .L_36)


	//   ....[0]....
.L_36:
        /*0310*/ 	.word	0x00001490


	//   ....[1]....
        /*0314*/ 	.word	0x000014f0


	//   ....[2]....
        /*0318*/ 	.word	0x00006160


	//   ....[3]....
        /*031c*/ 	.word	0x00006190


	//   ....[4]....
        /*0320*/ 	.word	0x00007290


	//----- nvinfo : EIATTR_MAX_THREADS
	.align		4
.L_37:
        /*0324*/ 	.byte	0x04, 0x05
        /*0326*/ 	.short	(.L_39 - .L_38)
.L_38:
        /*0328*/ 	.word	0x00000180
        /*032c*/ 	.word	0x00000001
        /*0330*/ 	.word	0x00000001


	//----- nvinfo : EIATTR_CRS_STACK_SIZE
	.align		4
.L_39:
        /*0334*/ 	.byte	0x04, 0x1e
        /*0336*/ 	.short	(.L_41 - .L_40)
.L_40:
        /*0338*/ 	.word	0x00000000


	//----- nvinfo : EIATTR_CBANK_PARAM_SIZE
	.align		4
.L_41:
        /*033c*/ 	.byte	0x03, 0x19
        /*033e*/ 	.short	0x0470


	//----- nvinfo : EIATTR_PARAM_CBANK
	.align		4
        /*0340*/ 	.byte	0x04, 0x0a
        /*0342*/ 	.short	(.L_43 - .L_42)
	.align		4
.L_42:
        /*0344*/ 	.word	index@(.nv.constant0._ZN7cutlass13device_kernelINS_4gemm6kernel13GemmUniversalIN4cute5tupleIJiiiiEEENS1_10collective13CollectiveMmaINS1_34MainloopSm90TmaGmmaWarpSpecializedILi4ENS5_IJNS4_1CILi2EEENSA_ILi1EEESC_EEENS1_32KernelTmaWarpSpecializedPingpongEEENS5_IJNSA_ILi64EEENSA_ILi128EEENSA_ILi256EEEEEEaNS5_IJlSC_lEEEaSK_NS4_8TiledMMAINS4_8MMA_AtomIJNS4_4SM904GMMA27MMA_64x128x32_S32S8S8_SS_TNEEEENS4_6LayoutINS5_IJSC_SC_SC_EEENS5_IJNSA_ILi0EEEST_ST_EEEEENS5_IJNS4_10UnderscoreESW_SW_EEEEENS4_13SM90_TMA_LOADENS4_14ComposedLayoutINS4_7SwizzleILi3ELi4ELi3EEENS4_18smem_ptr_flag_bitsILi8EEENSR_INS5_IJNSA_ILi8EEESH_EEENS5_IJSH_SC_EEEEEEEvNS4_8identityENS4_23SM90_TMA_LOAD_MULTICASTES19_vS1A_EENS_8epilogue10collective6detail29Sm90TmaWarpSpecializedAdapterINS1E_15DefaultEpilogueIaSK_SK_NS1D_6thread17LinearCombinationIaLi1EiiLNS1I_9ScaleType4KindE0ELNS_15FloatRoundStyleE2EaEENS1_15EpilogueDefaultEEEEEvvEEEEvNT_6ParamsE)
        /*0348*/ 	.short	0x0210
        /*034a*/ 	.short	0x0470


	//----- nvinfo : EIATTR_SW_WAR
	.align		4
.L_43:
        /*034c*/ 	.byte	0x04, 0x36
        /*034e*/ 	.short	(.L_45 - .L_44)
.L_44:
        /*0350*/ 	.word	0x00000008
.L_45:


//--------------------- .nv.callgraph             --------------------------
	.section	.nv.callgraph,"",@"SHT_CUDA_CALLGRAPH"
	.align	4
	.sectionentsize	8
	.align		4
        /*0000*/ 	.word	0x00000000
	.align		4
        /*0004*/ 	.word	0xffffffff
	.align		4
        /*0008*/ 	.word	index@(_ZN7cutlass13device_kernelINS_4gemm6kernel13GemmUniversalIN4cute5tupleIJiiiiEEENS1_10collective13CollectiveMmaINS1_34MainloopSm90TmaGmmaWarpSpecializedILi4ENS5_IJNS4_1CILi2EEENSA_ILi1EEESC_EEENS1_32KernelTmaWarpSpecializedPingpongEEENS5_IJNSA_ILi64EEENSA_ILi128EEENSA_ILi256EEEEEEaNS5_IJlSC_lEEEaSK_NS4_8TiledMMAINS4_8MMA_AtomIJNS4_4SM904GMMA27MMA_64x128x32_S32S8S8_SS_TNEEEENS4_6LayoutINS5_IJSC_SC_SC_EEENS5_IJNSA_ILi0EEEST_ST_EEEEENS5_IJNS4_10UnderscoreESW_SW_EEEEENS4_13SM90_TMA_LOADENS4_14ComposedLayoutINS4_7SwizzleILi3ELi4ELi3EEENS4_18smem_ptr_flag_bitsILi8EEENSR_INS5_IJNSA_ILi8EEESH_EEENS5_IJSH_SC_EEEEEEEvNS4_8identityENS4_23SM90_TMA_LOAD_MULTICASTES19_vS1A_EENS_8epilogue10collective6detail29Sm90TmaWarpSpecializedAdapterINS1E_15DefaultEpilogueIaSK_SK_NS1D_6thread17LinearCombinationIaLi1EiiLNS1I_9ScaleType4KindE0ELNS_15FloatRoundStyleE2EaEENS1_15EpilogueDefaultEEEEEvvEEEEvNT_6ParamsE)
	.align		4
        /*000c*/ 	.word	index@(__assertfail)
	.align		4
        /*0010*/ 	.word	0x00000000
	.align		4
        /*0014*/ 	.word	0xfffffffe
	.align		4
        /*0018*/ 	.word	0x00000000
	.align		4
        /*001c*/ 	.word	0xfffffffd
	.align		4
        /*0020*/ 	.word	0x00000000
	.align		4
        /*0024*/ 	.word	0xfffffffc


//--------------------- .nv.constant4             --------------------------
	.section	.nv.constant4,"a",@progbits
	.align	8
	.align		8
.nv.constant4:
        /*0000*/ 	.dword	__assertfail
	.align		8
        /*0008*/ 	.dword	__unnamed_1
	.align		8
        /*0010*/ 	.dword	_ZN40_INTERNAL_1353c3c6_4_k_cu_dcafce6e_121824cuda3std3__45__cpo5beginE
	.align		8
        /*0018*/ 	.dword	_ZN40_INTERNAL_1353c3c6_4_k_cu_dcafce6e_121824cuda3std3__45__cpo3endE
	.align		8
        /*0020*/ 	.dword	_ZN40_INTERNAL_1353c3c6_4_k_cu_dcafce6e_121824cuda3std3__45__cpo6cbeginE
	.align		8
        /*0028*/ 	.dword	_ZN40_INTERNAL_1353c3c6_4_k_cu_dcafce6e_121824cuda3std3__45__cpo4cendE
	.align		8
        /*0030*/ 	.dword	_ZN40_INTERNAL_1353c3c6_4_k_cu_dcafce6e_121824cuda3std3__442_GLOBAL__N__1353c3c6_4_k_cu_dcafce6e_121826ignoreE
	.align		8
        /*0038*/ 	.dword	_ZN40_INTERNAL_1353c3c6_4_k_cu_dcafce6e_121824cuda3std3__419piecewise_constructE
	.align		8
        /*0040*/ 	.dword	_ZN40_INTERNAL_1353c3c6_4_k_cu_dcafce6e_121824cuda3std3__48in_placeE
	.align		8
        /*0048*/ 	.dword	_ZN40_INTERNAL_1353c3c6_4_k_cu_dcafce6e_121824cuda3std6ranges3__45__cpo4swapE
	.align		8
        /*0050*/ 	.dword	_ZN40_INTERNAL_1353c3c6_4_k_cu_dcafce6e_121824cuda3std6ranges3__45__cpo9iter_moveE
	.align		8
        /*0058*/ 	.dword	_ZN40_INTERNAL_1353c3c6_4_k_cu_dcafce6e_121824cute7productE
	.align		8
        /*0060*/ 	.dword	_ZN40_INTERNAL_1353c3c6_4_k_cu_dcafce6e_121824cute1_E
	.align		8
        /*0068*/ 	.dword	$str$22
	.align		8
        /*0070*/ 	.dword	$str$23


//--------------------- .text._ZN7cutlass13device_kernelINS_4gemm6kernel13GemmUniversalIN4cute5tupleIJiiiiEEENS1_10collective13CollectiveMmaINS1_34MainloopSm90TmaGmmaWarpSpecializedILi4ENS5_IJNS4_1CILi2EEENSA_ILi1EEESC_EEENS1_32KernelTmaWarpSpecializedPingpongEEENS5_IJNSA_ILi64EEENSA_ILi128EEENSA_ILi256EEEEEEaNS5_IJlSC_lEEEaSK_NS4_8TiledMMAINS4_8MMA_AtomIJNS4_4SM904GMMA27MMA_64x128x32_S32S8S8_SS_TNEEEENS4_6LayoutINS5_IJSC_SC_SC_EEENS5_IJNSA_ILi0EEEST_ST_EEEEENS5_IJNS4_10UnderscoreESW_SW_EEEEENS4_13SM90_TMA_LOADENS4_14ComposedLayoutINS4_7SwizzleILi3ELi4ELi3EEENS4_18smem_ptr_flag_bitsILi8EEENSR_INS5_IJNSA_ILi8EEESH_EEENS5_IJSH_SC_EEEEEEEvNS4_8identityENS4_23SM90_TMA_LOAD_MULTICASTES19_vS1A_EENS_8epilogue10collective6detail29Sm90TmaWarpSpecializedAdapterINS1E_15DefaultEpilogueIaSK_SK_NS1D_6thread17LinearCombinationIaLi1EiiLNS1I_9ScaleType4KindE0ELNS_15FloatRoundStyleE2EaEENS1_15EpilogueDefaultEEEEEvvEEEEvNT_6ParamsE --------------------------
	.section	.text._ZN7cutlass13device_kernelINS_4gemm6kernel13GemmUniversalIN4cute5tupleIJiiiiEEENS1_10collective13CollectiveMmaINS1_34MainloopSm90TmaGmmaWarpSpecializedILi4ENS5_IJNS4_1CILi2EEENSA_ILi1EEESC_EEENS1_32KernelTmaWarpSpecializedPingpongEEENS5_IJNSA_ILi64EEENSA_ILi128EEENSA_ILi256EEEEEEaNS5_IJlSC_lEEEaSK_NS4_8TiledMMAINS4_8MMA_AtomIJNS4_4SM904GMMA27MMA_64x128x32_S32S8S8_SS_TNEEEENS4_6LayoutINS5_IJSC_SC_SC_EEENS5_IJNSA_ILi0EEEST_ST_EEEEENS5_IJNS4_10UnderscoreESW_SW_EEEEENS4_13SM90_TMA_LOADENS4_14ComposedLayoutINS4_7SwizzleILi3ELi4ELi3EEENS4_18smem_ptr_flag_bitsILi8EEENSR_INS5_IJNSA_ILi8EEESH_EEENS5_IJSH_SC_EEEEEEEvNS4_8identityENS4_23SM90_TMA_LOAD_MULTICASTES19_vS1A_EENS_8epilogue10collective6detail29Sm90TmaWarpSpecializedAdapterINS1E_15DefaultEpilogueIaSK_SK_NS1D_6thread17LinearCombinationIaLi1EiiLNS1I_9ScaleType4KindE0ELNS_15FloatRoundStyleE2EaEENS1_15EpilogueDefaultEEEEEvvEEEEvNT_6ParamsE,"ax",@progbits
	.align	128
.text._ZN7cutlass13device_kernelINS_4gemm6kernel13GemmUniversalIN4cute5tupleIJiiiiEEENS1_10collective13CollectiveMmaINS1_34MainloopSm90TmaGmmaWarpSpecializedILi4ENS5_IJNS4_1CILi2EEENSA_ILi1EEESC_EEENS1_32KernelTmaWarpSpecializedPingpongEEENS5_IJNSA_ILi64EEENSA_ILi128EEENSA_ILi256EEEEEEaNS5_IJlSC_lEEEaSK_NS4_8TiledMMAINS4_8MMA_AtomIJNS4_4SM904GMMA27MMA_64x128x32_S32S8S8_SS_TNEEEENS4_6LayoutINS5_IJSC_SC_SC_EEENS5_IJNSA_ILi0EEEST_ST_EEEEENS5_IJNS4_10UnderscoreESW_SW_EEEEENS4_13SM90_TMA_LOADENS4_14ComposedLayoutINS4_7SwizzleILi3ELi4ELi3EEENS4_18smem_ptr_flag_bitsILi8EEENSR_INS5_IJNSA_ILi8EEESH_EEENS5_IJSH_SC_EEEEEEEvNS4_8identityENS4_23SM90_TMA_LOAD_MULTICASTES19_vS1A_EENS_8epilogue10collective6detail29Sm90TmaWarpSpecializedAdapterINS1E_15DefaultEpilogueIaSK_SK_NS1D_6thread17LinearCombinationIaLi1EiiLNS1I_9ScaleType4KindE0ELNS_15FloatRoundStyleE2EaEENS1_15EpilogueDefaultEEEEEvvEEEEvNT_6ParamsE:
        .type           _ZN7cutlass13device_kernelINS_4gemm6kernel13GemmUniversalIN4cute5tupleIJiiiiEEENS1_10collective13CollectiveMmaINS1_34MainloopSm90TmaGmmaWarpSpecializedILi4ENS5_IJNS4_1CILi2EEENSA_ILi1EEESC_EEENS1_32KernelTmaWarpSpecializedPingpongEEENS5_IJNSA_ILi64EEENSA_ILi128EEENSA_ILi256EEEEEEaNS5_IJlSC_lEEEaSK_NS4_8TiledMMAINS4_8MMA_AtomIJNS4_4SM904GMMA27MMA_64x128x32_S32S8S8_SS_TNEEEENS4_6LayoutINS5_IJSC_SC_SC_EEENS5_IJNSA_ILi0EEEST_ST_EEEEENS5_IJNS4_10UnderscoreESW_SW_EEEEENS4_13SM90_TMA_LOADENS4_14ComposedLayoutINS4_7SwizzleILi3ELi4ELi3EEENS4_18smem_ptr_flag_bitsILi8EEENSR_INS5_IJNSA_ILi8EEESH_EEENS5_IJSH_SC_EEEEEEEvNS4_8identityENS4_23SM90_TMA_LOAD_MULTICASTES19_vS1A_EENS_8epilogue10collective6detail29Sm90TmaWarpSpecializedAdapterINS1E_15DefaultEpilogueIaSK_SK_NS1D_6thread17LinearCombinationIaLi1EiiLNS1I_9ScaleType4KindE0ELNS_15FloatRoundStyleE2EaEENS1_15EpilogueDefaultEEEEEvvEEEEvNT_6ParamsE,@function
        .size           _ZN7cutlass13device_kernelINS_4gemm6kernel13GemmUniversalIN4cute5tupleIJiiiiEEENS1_10collective13CollectiveMmaINS1_34MainloopSm90TmaGmmaWarpSpecializedILi4ENS5_IJNS4_1CILi2EEENSA_ILi1EEESC_EEENS1_32KernelTmaWarpSpecializedPingpongEEENS5_IJNSA_ILi64EEENSA_ILi128EEENSA_ILi256EEEEEEaNS5_IJlSC_lEEEaSK_NS4_8TiledMMAINS4_8MMA_AtomIJNS4_4SM904GMMA27MMA_64x128x32_S32S8S8_SS_TNEEEENS4_6LayoutINS5_IJSC_SC_SC_EEENS5_IJNSA_ILi0EEEST_ST_EEEEENS5_IJNS4_10UnderscoreESW_SW_EEEEENS4_13SM90_TMA_LOADENS4_14ComposedLayoutINS4_7SwizzleILi3ELi4ELi3EEENS4_18smem_ptr_flag_bitsILi8EEENSR_INS5_IJNSA_ILi8EEESH_EEENS5_IJSH_SC_EEEEEEEvNS4_8identityENS4_23SM90_TMA_LOAD_MULTICASTES19_vS1A_EENS_8epilogue10collective6detail29Sm90TmaWarpSpecializedAdapterINS1E_15DefaultEpilogueIaSK_SK_NS1D_6thread17LinearCombinationIaLi1EiiLNS1I_9ScaleType4KindE0ELNS_15FloatRoundStyleE2EaEENS1_15EpilogueDefaultEEEEEvvEEEEvNT_6ParamsE,(.L_x_204 - _ZN7cutlass13device_kernelINS_4gemm6kernel13GemmUniversalIN4cute5tupleIJiiiiEEENS1_10collective13CollectiveMmaINS1_34MainloopSm90TmaGmmaWarpSpecializedILi4ENS5_IJNS4_1CILi2EEENSA_ILi1EEESC_EEENS1_32KernelTmaWarpSpecializedPingpongEEENS5_IJNSA_ILi64EEENSA_ILi128EEENSA_ILi256EEEEEEaNS5_IJlSC_lEEEaSK_NS4_8TiledMMAINS4_8MMA_AtomIJNS4_4SM904GMMA27MMA_64x128x32_S32S8S8_SS_TNEEEENS4_6LayoutINS5_IJSC_SC_SC_EEENS5_IJNSA_ILi0EEEST_ST_EEEEENS5_IJNS4_10UnderscoreESW_SW_EEEEENS4_13SM90_TMA_LOADENS4_14ComposedLayoutINS4_7SwizzleILi3ELi4ELi3EEENS4_18smem_ptr_flag_bitsILi8EEENSR_INS5_IJNSA_ILi8EEESH_EEENS5_IJSH_SC_EEEEEEEvNS4_8identityENS4_23SM90_TMA_LOAD_MULTICASTES19_vS1A_EENS_8epilogue10collective6detail29Sm90TmaWarpSpecializedAdapterINS1E_15DefaultEpilogueIaSK_SK_NS1D_6thread17LinearCombinationIaLi1EiiLNS1I_9ScaleType4KindE0ELNS_15FloatRoundStyleE2EaEENS1_15EpilogueDefaultEEEEEvvEEEEvNT_6ParamsE)
        .other          _ZN7cutlass13device_kernelINS_4gemm6kernel13GemmUniversalIN4cute5tupleIJiiiiEEENS1_10collective13CollectiveMmaINS1_34MainloopSm90TmaGmmaWarpSpecializedILi4ENS5_IJNS4_1CILi2EEENSA_ILi1EEESC_EEENS1_32KernelTmaWarpSpecializedPingpongEEENS5_IJNSA_ILi64EEENSA_ILi128EEENSA_ILi256EEEEEEaNS5_IJlSC_lEEEaSK_NS4_8TiledMMAINS4_8MMA_AtomIJNS4_4SM904GMMA27MMA_64x128x32_S32S8S8_SS_TNEEEENS4_6LayoutINS5_IJSC_SC_SC_EEENS5_IJNSA_ILi0EEEST_ST_EEEEENS5_IJNS4_10UnderscoreESW_SW_EEEEENS4_13SM90_TMA_LOADENS4_14ComposedLayoutINS4_7SwizzleILi3ELi4ELi3EEENS4_18smem_ptr_flag_bitsILi8EEENSR_INS5_IJNSA_ILi8EEESH_EEENS5_IJSH_SC_EEEEEEEvNS4_8identityENS4_23SM90_TMA_LOAD_MULTICASTES19_vS1A_EENS_8epilogue10collective6detail29Sm90TmaWarpSpecializedAdapterINS1E_15DefaultEpilogueIaSK_SK_NS1D_6thread17LinearCombinationIaLi1EiiLNS1I_9ScaleType4KindE0ELNS_15FloatRoundStyleE2EaEENS1_15EpilogueDefaultEEEEEvvEEEEvNT_6ParamsE,@"STO_CUDA_ENTRY STV_DEFAULT"
_ZN7cutlass13device_kernelINS_4gemm6kernel13GemmUniversalIN4cute5tupleIJiiiiEEENS1_10collective13CollectiveMmaINS1_34MainloopSm90TmaGmmaWarpSpecializedILi4ENS5_IJNS4_1CILi2EEENSA_ILi1EEESC_EEENS1_32KernelTmaWarpSpecializedPingpongEEENS5_IJNSA_ILi64EEENSA_ILi128EEENSA_ILi256EEEEEEaNS5_IJlSC_lEEEaSK_NS4_8TiledMMAINS4_8MMA_AtomIJNS4_4SM904GMMA27MMA_64x128x32_S32S8S8_SS_TNEEEENS4_6LayoutINS5_IJSC_SC_SC_EEENS5_IJNSA_ILi0EEEST_ST_EEEEENS5_IJNS4_10UnderscoreESW_SW_EEEEENS4_13SM90_TMA_LOADENS4_14ComposedLayoutINS4_7SwizzleILi3ELi4ELi3EEENS4_18smem_ptr_flag_bitsILi8EEENSR_INS5_IJNSA_ILi8EEESH_EEENS5_IJSH_SC_EEEEEEEvNS4_8identityENS4_23SM90_TMA_LOAD_MULTICASTES19_vS1A_EENS_8epilogue10collective6detail29Sm90TmaWarpSpecializedAdapterINS1E_15DefaultEpilogueIaSK_SK_NS1D_6thread17LinearCombinationIaLi1EiiLNS1I_9ScaleType4KindE0ELNS_15FloatRoundStyleE2EaEENS1_15EpilogueDefaultEEEEEvvEEEEvNT_6ParamsE:
[----:B------:R-:W0:Y:S01]  /*0000*/  LDC R1, c[0x0][0x28] ;  /* 0x00000a00ff017b82 */ /* 0x000e220000000800 */
[----:B------:R-:W1:Y:S01]  /*0010*/  S2R R3, SR_TID.X ;  /* 0x0000000000037919 */ /* 0x000e620000002100 */
[----:B------:R-:W-:Y:S01]  /*0020*/  ELECT P0, URZ, PT ;  /* 0x00000000003f782f */ /* 0x000fe20003800000 */
[----:B------:R-:W-:Y:S01]  /*0030*/  BSSY B0, `(.L_x_0) ;  /* 0x0000014000007945 */ /* 0x000fe20003800000 */
[--C-:B-1----:R-:W-:Y:S02]  /*0040*/  SHF.R.U32.HI R0, RZ, 0x5, R3.reuse ;  /* 0x00000005ff007819 */ /* 0x102fe40000011603 */
[----:B------:R-:W-:-:S03]  /*0050*/  SHF.R.U32.HI R5, RZ, 0x7, R3 ;  /* 0x00000007ff057819 */ /* 0x000fc60000011603 */
[----:B------:R-:W1:Y:S02]  /*0060*/  SHFL.IDX PT, R2, R0, RZ, 0x1f ;  /* 0x00001fff00027589 */ /* 0x000e6400000e0000 */
[----:B-1----:R-:W-:Y:S02]  /*0070*/  R2UR UR6, R2 ;  /* 0x00000000020672ca */ /* 0x002fe400000e0000 */
[----:B------:R1:W2:Y:S11]  /*0080*/  SHFL.IDX PT, R2, R5, RZ, 0x1f ;  /* 0x00001fff05027589 */ /* 0x0002b600000e0000 */
[----:B------:R-:W-:-:S02]  /*0090*/  USHF.R.S32.HI UR4, URZ, 0x1f, UR6 ;  /* 0x0000001f3f047899 */ /* 0x000fc40008011406 */
[----:B------:R-:W-:Y:S02]  /*00a0*/  ISETP.NE.OR P0, PT, RZ, UR6, !P0 ;  /* 0x00000006ff007c0c */ /* 0x000fe4000c705670 */
[----:B------:R-:W-:-:S04]  /*00b0*/  ULEA.HI UR4, UR4, UR6, URZ, 0x2 ;  /* 0x0000000604047291 */ /* 0x000fc8000f8f103f */
[----:B------:R-:W-:-:S04]  /*00c0*/  ULOP3.LUT UR4, UR4, 0xfffffffc, URZ, 0xc0, !UPT ;  /* 0xfffffffc04047892 */ /* 0x000fc8000f8ec03f */
[----:B------:R-:W-:-:S03]  /*00d0*/  UIADD3 UR6, UR6, -UR4, URZ ;  /* 0x8000000406067290 */ /* 0x000fc6000fffe03f */
[----:B012---:R-:W-:Y:S09]  /*00e0*/  @P0 BRA `(.L_x_1) ;  /* 0x0000000000200947 */ /* 0x007ff20003800000 */
[----:B------:R-:W-:Y:S02]  /*00f0*/  ULDC.64 UR4, c[0x0][0x198] ;  /* 0x0000660000047ab9 */ /* 0x000fe40000000a00 */
[----:B------:R-:W-:Y:S02]  /*0100*/  UIADD3 UR8, UP0, UR4, 0xf0, URZ ;  /* 0x000000f004087890 */ /* 0x000fe4000ff1e03f */
[----:B------:R-:W-:Y:S02]  /*0110*/  UIADD3 UR4, UP1, UR4, 0x1f0, URZ ;  /* 0x000001f004047890 */ /* 0x000fe4000ff3e03f */
[----:B------:R-:W-:Y:S02]  /*0120*/  UIADD3.X UR9, URZ, UR5, URZ, UP0, !UPT ;  /* 0x000000053f097290 */ /* 0x000fe400087fe43f */
[----:B------:R-:W-:-:S07]  /*0130*/  UIADD3.X UR5, URZ, UR5, URZ, UP1, !UPT ;  /* 0x000000053f057290 */ /* 0x000fce0008ffe43f */
[----:B------:R0:W-:Y:S02]  /*0140*/  UTMACCTL.PF [UR8] ;  /* 0x00000000080079b9 */ /* 0x0001e40008040000 */
[----:B------:R0:W-:Y:S02]  /*0150*/  UTMACCTL.PF [UR4] ;  /* 0x00000000040079b9 */ /* 0x0001e40008040000 */
[----:B0-----:R-:W-:Y:S01]  /*0160*/  NOP ;  /* 0x0000000000007918 */ /* 0x001fe20000000000 */
.L_x_1:
[----:B------:R-:W-:Y:S05]  /*0170*/  BSYNC B0 ;  /* 0x0000000000007941 */ /* 0x000fea0003800000 */
.L_x_0:
[----:B------:R-:W0:Y:S01]  /*0180*/  SHFL.IDX PT, R6, R0, RZ, 0x1f ;  /* 0x00001fff00067589 */ /* 0x000e2200000e0000 */
[----:B------:R-:W-:Y:S01]  /*0190*/  R2UR UR19, R2 ;  /* 0x00000000021372ca */ /* 0x000fe200000e0000 */
[----:B------:R-:W-:-:S04]  /*01a0*/  UISETP.NE.AND UP0, UPT, UR6, 0x3, UPT ;  /* 0x000000030600788c */ /* 0x000fc8000bf05270 */
[----:B------:R-:W-:-:S08]  /*01b0*/  UISETP.EQ.OR UP0, UPT, UR6, URZ, !UP0 ;  /* 0x0000003f0600728c */ /* 0x000fd0000c702670 */
[----:B------:R-:W-:Y:S02]  /*01c0*/  UIADD3 UR14, UR19, -0x1, URZ ;  /* 0xffffffff130e7890 */ /* 0x000fe4000fffe03f */
[----:B------:R-:W-:Y:S02]  /*01d0*/  UISETP.EQ.AND UP0, UPT, UR19, URZ, UP0 ;  /* 0x0000003f1300728c */ /* 0x000fe40008702270 */
[----:B------:R-:W-:Y:S02]  /*01e0*/  UISETP.GE.U32.AND UP1, UPT, UR14, 0x2, UPT ;  /* 0x000000020e00788c */ /* 0x000fe4000bf26070 */
[----:B------:R-:W-:Y:S01]  /*01f0*/  USEL UR40, URZ, 0x1, !UP0 ;  /* 0x000000013f287887 */ /* 0x000fe2000c000000 */
[----:B0-----:R-:W-:-:S03]  /*0200*/  ISETP.NE.AND P0, PT, R6, RZ, PT ;  /* 0x000000ff0600720c */ /* 0x001fc60003f05270 */
[----:B------:R-:W-:-:S10]  /*0210*/  USEL UR40, UR40, 0x2, UP1 ;  /* 0x0000000228287887 */ /* 0x000fd40008800000 */
[----:B------:R-:W-:Y:S05]  /*0220*/  @P0 BRA `(.L_x_2) ;  /* 0x0000000000580947 */ /* 0x000fea0003800000 */
[----:B------:R-:W0:Y:S01]  /*0230*/  S2UR UR7, SR_CgaCtaId ;  /* 0x00000000000779c3 */ /* 0x000e220000008800 */
[----:B------:R-:W-:Y:S01]  /*0240*/  UMOV UR4, 0x400 ;  /* 0x0000040000047882 */ /* 0x000fe20000000000 */
[----:B------:R-:W-:Y:S01]  /*0250*/  UMOV UR5, 0x1 ;  /* 0x0000000100057882 */ /* 0x000fe20000000000 */
[----:B------:R-:W-:Y:S01]  /*0260*/  UMOV UR8, 0x2 ;  /* 0x0000000200087882 */ /* 0x000fe20000000000 */
[----:B------:R-:W-:Y:S01]  /*0270*/  ELECT P0, URZ, PT ;  /* 0x00000000003f782f */ /* 0x000fe20003800000 */
[----:B------:R-:W-:-:S04]  /*0280*/  UIADD3 UR8, -UR8, 0x100000, URZ ;  /* 0x0010000008087890 */ /* 0x000fc8000fffe13f */
[----:B------:R-:W-:Y:S02]  /*0290*/  USHF.L.U32 UR9, UR8, 0xb, URZ ;  /* 0x0000000b08097899 */ /* 0x000fe4000800063f */
[----:B------:R-:W-:Y:S02]  /*02a0*/  USHF.L.U32 UR8, UR8, 0x1, URZ ;  /* 0x0000000108087899 */ /* 0x000fe4000800063f */
[----:B0-----:R-:W-:Y:S02]  /*02b0*/  ULEA UR7, UR7, UR4, 0x18 ;  /* 0x0000000407077291 */ /* 0x001fe4000f8ec03f */
[----:B------:R-:W-:-:S04]  /*02c0*/  UIADD3 UR4, -UR5, 0x100000, URZ ;  /* 0x0010000005047890 */ /* 0x000fc8000fffe13f */
[----:B------:R-:W-:Y:S02]  /*02d0*/  USHF.L.U32 UR5, UR4, 0xb, URZ ;  /* 0x0000000b04057899 */ /* 0x000fe4000800063f */
[----:B------:R-:W-:Y:S01]  /*02e0*/  USHF.L.U32 UR4, UR4, 0x1, URZ ;  /* 0x0000000104047899 */ /* 0x000fe2000800063f */
[----:B------:R-:W0:Y:S11]  /*02f0*/  FENCE.VIEW.ASYNC.S ;  /* 0x00000000000073c6 */ /* 0x000e360000000000 */
[----:B0-----:R0:W1:Y:S01]  /*0300*/  SYNCS.EXCH.64 URZ, [UR7], UR4 ;  /* 0x00000004073f75b2 */ /* 0x0010620008000100 */
[----:B------:R0:W2:Y:S01]  /*0310*/  SYNCS.EXCH.64 URZ, [UR7+0x20], UR8 ;  /* 0x00002008073f75b2 */ /* 0x0000a20008000100 */
[----:B------:R0:W3:Y:S01]  /*0320*/  SYNCS.EXCH.64 URZ, [UR7+0x8], UR4 ;  /* 0x00000804073f75b2 */ /* 0x0000e20008000100 */
[----:B------:R0:W4:Y:S01]  /*0330*/  SYNCS.EXCH.64 URZ, [UR7+0x28], UR8 ;  /* 0x00002808073f75b2 */ /* 0x0001220008000100 */
[----:B------:R0:W0:Y:S01]  /*0340*/  SYNCS.EXCH.64 URZ, [UR7+0x10], UR4 ;  /* 0x00001004073f75b2 */ /* 0x0000220008000100 */
[----:B------:R0:W0:Y:S01]  /*0350*/  SYNCS.EXCH.64 URZ, [UR7+0x30], UR8 ;  /* 0x00003008073f75b2 */ /* 0x0000220008000100 */
[----:B------:R0:W0:Y:S01]  /*0360*/  SYNCS.EXCH.64 URZ, [UR7+0x18], UR4 ;  /* 0x00001804073f75b2 */ /* 0x0000220008000100 */
[----:B------:R0:W0:Y:S01]  /*0370*/  SYNCS.EXCH.64 URZ, [UR7+0x38], UR8 ;  /* 0x00003808073f75b2 */ /* 0x0000220008000100 */
[----:B------:R-:W-:Y:S01]  /*0380*/  NOP ;  /* 0x0000000000007918 */ /* 0x000fe20000000000 */
.L_x_2:
[----:B------:R-:W5:Y:S01]  /*0390*/  S2UR UR15, SR_CTAID.X ;  /* 0x00000000000f79c3 */ /* 0x000f620000002500 */
[----:B------:R-:W-:Y:S01]  /*03a0*/  SHF.R.S32.HI R2, RZ, 0x1f, R3 ;  /* 0x0000001fff027819 */ /* 0x000fe20000011403 */
[----:B------:R-:W1:Y:S01]  /*03b0*/  SHFL.IDX PT, R7, R0, RZ, 0x1f ;  /* 0x00001fff00077589 */ /* 0x000e6200000e0000 */
[----:B------:R-:W-:Y:S02]  /*03c0*/  ELECT P0, URZ, PT ;  /* 0x00000000003f782f */ /* 0x000fe40003800000 */
[----:B------:R-:W-:Y:S01]  /*03d0*/  SHF.R.S32.HI R11, RZ, 0x1f, R6 ;  /* 0x0000001fff0b7819 */ /* 0x000fe20000011406 */
[----:B0-----:R-:W-:Y:S01]  /*03e0*/  ULDC UR4, c[0x0][0x150] ;  /* 0x0000540000047ab9 */ /* 0x001fe20000000800 */
[----:B------:R-:W-:Y:S01]  /*03f0*/  LEA.HI R2, R2, R3, RZ, 0x7 ;  /* 0x0000000302027211 */ /* 0x000fe200078f38ff */
[----:B------:R-:W0:Y:S01]  /*0400*/  SHFL.IDX PT, R8, R0, RZ, 0x1f ;  /* 0x00001fff00087589 */ /* 0x000e2200000e0000 */
[----:B------:R-:W2:Y:S01]  /*0410*/  S2UR UR8, SR_CTAID.Y ;  /* 0x00000000000879c3 */ /* 0x000ea20000002600 */
[----:B------:R-:W-:-:S02]  /*0420*/  ELECT P1, URZ, PT ;  /* 0x00000000003f782f */ /* 0x000fc40003820000 */
[----:B------:R-:W-:Y:S01]  /*0430*/  LOP3.LUT R2, R2, 0xffffff80, RZ, 0xc0, !PT ;  /* 0xffffff8002027812 */ /* 0x000fe200078ec0ff */
[----:B------:R-:W-:Y:S01]  /*0440*/  ULDC UR7, c[0x0][0x144] ;  /* 0x0000510000077ab9 */ /* 0x000fe20000000800 */
[----:B------:R-:W-:Y:S01]  /*0450*/  LEA.HI R11, R11, R6, RZ, 0x2 ;  /* 0x000000060b0b7211 */ /* 0x000fe200078f10ff */
[----:B------:R-:W-:Y:S01]  /*0460*/  UMOV UR18, 0x80 ;  /* 0x0000008000127882 */ /* 0x000fe20000000000 */
[----:B------:R-:W-:Y:S01]  /*0470*/  NOP ;  /* 0x0000000000007918 */ /* 0x000fe20000000000 */
[----:B------:R-:W-:Y:S01]  /*0480*/  IMAD.IADD R4, R3, 0x1, -R2 ;  /* 0x0000000103047824 */ /* 0x000fe200078e0a02 */
[----:B------:R-:W-:Y:S01]  /*0490*/  LOP3.LUT R11, R11, 0x3ffffffc, RZ, 0xc0, !PT ;  /* 0x3ffffffc0b0b7812 */ /* 0x000fe200078ec0ff */
[----:B------:R-:W-:Y:S01]  /*04a0*/  NOP ;  /* 0x0000000000007918 */ /* 0x000fe20000000000 */
[----:B------:R-:W-:Y:S01]  /*04b0*/  ULDC UR17, c[0x0][0x148] ;  /* 0x0000520000117ab9 */ /* 0x000fe20000000800 */
[----:B------:R-:W-:Y:S01]  /*04c0*/  IMAD.MOV.U32 R23, RZ, RZ, 0x1 ;  /* 0x00000001ff177424 */ /* 0x000fe200078e00ff */
[----:B------:R-:W-:Y:S01]  /*04d0*/  SHF.R.S32.HI R9, RZ, 0x1f, R4 ;  /* 0x0000001fff097819 */ /* 0x000fe20000011404 */
[----:B------:R-:W-:Y:S01]  /*04e0*/  IMAD.IADD R11, R6, 0x1, -R11 ;  /* 0x00000001060b7824 */ /* 0x000fe200078e0a0b */
[----:B------:R-:W3:Y:S01]  /*04f0*/  SHFL.IDX PT, R5, R5, RZ, 0x1f ;  /* 0x00001fff05057589 */ /* 0x000ee200000e0000 */
[----:B------:R-:W-:-:S02]  /*0500*/  ISETP.NE.AND P2, PT, RZ, UR19, PT ;  /* 0x00000013ff007c0c */ /* 0x000fc4000bf45270 */
[----:B-----5:R-:W-:Y:S02]  /*0510*/  I2FP.F32.U32 R10, UR15 ;  /* 0x0000000f000a7c45 */ /* 0x020fe40008201000 */
[----:B------:R-:W-:Y:S02]  /*0520*/  LEA.HI R2, R9, R4, RZ, 0x3 ;  /* 0x0000000409027211 */ /* 0x000fe400078f18ff */
[----:B-1----:R-:W-:Y:S01]  /*0530*/  ISETP.NE.OR P0, PT, R7, RZ, !P0 ;  /* 0x000000ff0700720c */ /* 0x002fe20004705670 */
[----:B------:R-:W-:Y:S01]  /*0540*/  FMUL R10, R10, UR4 ;  /* 0x000000040a0a7c20 */ /* 0x000fe20008400000 */
[--C-:B------:R-:W-:Y:S01]  /*0550*/  SHF.R.S32.HI R7, RZ, 0x3, R2.reuse ;  /* 0x00000003ff077819 */ /* 0x100fe20000011402 */
[----:B------:R-:W-:Y:S01]  /*0560*/  ULDC UR4, c[0x0][0x154] ;  /* 0x0000550000047ab9 */ /* 0x000fe20000000800 */
[----:B------:R-:W-:Y:S02]  /*0570*/  SHF.R.S32.HI R2, RZ, 0x1f, R2 ;  /* 0x0000001fff027819 */ /* 0x000fe40000011402 */
[----:B0-----:R-:W-:Y:S01]  /*0580*/  ISETP.NE.OR P1, PT, R8, RZ, !P1 ;  /* 0x000000ff0800720c */ /* 0x001fe20004f25670 */
[----:B------:R-:W0:Y:S01]  /*0590*/  F2I.U32.TRUNC.NTZ R10, R10 ;  /* 0x0000000a000a7305 */ /* 0x000e22000020f000 */
[----:B------:R-:W-:-:S02]  /*05a0*/  LEA.HI R2, R2, R7, RZ, 0x2 ;  /* 0x0000000702027211 */ /* 0x000fc400078f10ff */
[----:B--2---:R-:W-:Y:S02]  /*05b0*/  I2FP.F32.U32 R0, UR8 ;  /* 0x0000000800007c45 */ /* 0x004fe40008201000 */
[----:B------:R-:W-:Y:S01]  /*05c0*/  LOP3.LUT R2, R2, 0xfffffffc, RZ, 0xc0, !PT ;  /* 0xfffffffc02027812 */ /* 0x000fe200078ec0ff */
[----:B------:R-:W-:Y:S02]  /*05d0*/  VOTEU.ALL UP0, P0 ;  /* 0x00000000003f7886 */ /* 0x000fe40000000000 */
[----:B------:R-:W-:Y:S02]  /*05e0*/  FMUL R6, R0, UR4 ;  /* 0x0000000400067c20 */ /* 0x000fe40008400000 */
[----:B------:R-:W-:Y:S01]  /*05f0*/  IMAD.IADD R2, R7, 0x1, -R2 ;  /* 0x0000000107027824 */ /* 0x000fe200078e0a02 */
[----:B------:R-:W1:Y:S01]  /*0600*/  @!UP0 S2UR UR11, SR_CgaCtaId ;  /* 0x00000000000b89c3 */ /* 0x000e620000008800 */
[----:B------:R-:W-:Y:S01]  /*0610*/  VOTEU.ALL UP1, P1 ;  /* 0x00000000003f7886 */ /* 0x000fe20000820000 */
[----:B------:R-:W-:Y:S01]  /*0620*/  @!UP0 UMOV UR10, 0x400 ;  /* 0x00000400000a8882 */ /* 0x000fe20000000000 */
[----:B------:R-:W-:Y:S01]  /*0630*/  IMAD R2, R11, 0x4, R2 ;  /* 0x000000040b027824 */ /* 0x000fe200078e0202 */
[----:B0-----:R-:W-:Y:S01]  /*0640*/  R2UR UR4, R10 ;  /* 0x000000000a0472ca */ /* 0x001fe200000e0000 */
[----:B------:R-:W0:Y:S01]  /*0650*/  F2I.U32.TRUNC.NTZ R6, R6 ;  /* 0x0000000600067305 */ /* 0x000e22000020f000 */
[----:B------:R-:W-:Y:S01]  /*0660*/  @!UP1 UMOV UR13, 0x400 ;  /* 0x00000400000d9882 */ /* 0x000fe20000000000 */
[C---:B------:R-:W-:Y:S01]  /*0670*/  IMAD.SHL.U32 R7, R2.reuse, 0x4, RZ ;  /* 0x0000000402077824 */ /* 0x040fe200078e00ff */
[----:B------:R-:W-:Y:S01]  /*0680*/  LEA.HI R0, R2, R2, RZ, 0x1 ;  /* 0x0000000202007211 */ /* 0x000fe200078f08ff */
[----:B------:R-:W2:Y:S01]  /*0690*/  @!UP1 S2UR UR16, SR_CgaCtaId ;  /* 0x00000000001099c3 */ /* 0x000ea20000008800 */
[----:B------:R-:W-:Y:S01]  /*06a0*/  VOTEU.ALL UP2, P1 ;  /* 0x00000000003f7886 */ /* 0x000fe20000840000 */
[----:B------:R-:W-:Y:S01]  /*06b0*/  VOTEU.ALL UP3, P1 ;  /* 0x00000000003f7886 */ /* 0x000fe20000860000 */
[----:B------:R-:W-:Y:S01]  /*06c0*/  LOP3.LUT R11, R0, 0xfffffffe, RZ, 0xc0, !PT ;  /* 0xfffffffe000b7812 */ /* 0x000fe200078ec0ff */
[----:B------:R-:W-:Y:S01]  /*06d0*/  VOTEU.ALL UP4, P1 ;  /* 0x00000000003f7886 */ /* 0x000fe20000880000 */
[----:B------:R-:W-:Y:S01]  /*06e0*/  LOP3.LUT R22, R2, 0xc, R7, 0x78, !PT ;  /* 0x0000000c02167812 */ /* 0x000fe200078e7807 */
[----:B------:R-:W-:-:S02]  /*06f0*/  VOTEU.ALL UP5, P1 ;  /* 0x00000000003f7886 */ /* 0x000fc400008a0000 */
[----:B------:R-:W-:Y:S01]  /*0700*/  IMAD.IADD R11, R2, 0x1, -R11 ;  /* 0x00000001020b7824 */ /* 0x000fe200078e0a0b */
[----:B------:R-:W-:Y:S01]  /*0710*/  UIADD3 UR4, -UR4, URZ, URZ ;  /* 0x0000003f04047290 */ /* 0x000fe2000fffe13f */
[----:B------:R-:W5:Y:S01]  /*0720*/  LDC R2, c[0x0][0x140] ;  /* 0x00005000ff027b82 */ /* 0x000f620000000800 */
[----:B0-----:R-:W-:Y:S02]  /*0730*/  R2UR UR9, R6 ;  /* 0x00000000060972ca */ /* 0x001fe400000e0000 */
[----:B------:R-:W-:Y:S02]  /*0740*/  UIMAD UR7, UR7, UR4, UR15 ;  /* 0x00000004070772a4 */ /* 0x000fe4000f8e020f */
[----:B-1----:R-:W-:Y:S01]  /*0750*/  @!UP0 ULEA UR12, UR11, UR10, 0x18 ;  /* 0x0000000a0b0c8291 */ /* 0x002fe2000f8ec03f */
[----:B------:R-:W-:Y:S01]  /*0760*/  UMOV UR4, 0x20 ;  /* 0x0000002000047882 */ /* 0x000fe20000000000 */
[----:B------:R-:W-:-:S04]  /*0770*/  @!UP1 UIADD3 UR10, -UR18, 0x100000, URZ ;  /* 0x00100000120a9890 */ /* 0x000fc8000fffe13f */
[----:B------:R-:W-:Y:S02]  /*0780*/  @!UP1 USHF.L.U32 UR11, UR10, 0xb, URZ ;  /* 0x0000000b0a0b9899 */ /* 0x000fe4000800063f */
[----:B------:R-:W-:Y:S01]  /*0790*/  @!UP1 USHF.L.U32 UR10, UR10, 0x1, URZ ;  /* 0x000000010a0a9899 */ /* 0x000fe2000800063f */
[----:B------:R-:W-:Y:S01]  /*07a0*/  ISETP.NE.AND P3, PT, R11, UR7, PT ;  /* 0x000000070b007c0c */ /* 0x000fe2000bf65270 */
[----:B------:R-:W-:-:S04]  /*07b0*/  @!UP0 UIADD3 UR4, -UR4, 0x100000, URZ ;  /* 0x0010000004048890 */ /* 0x000fc8000fffe13f */
[----:B------:R-:W-:Y:S02]  /*07c0*/  @!UP0 USHF.L.U32 UR5, UR4, 0xb, URZ ;  /* 0x0000000b04058899 */ /* 0x000fe4000800063f */
[----:B------:R-:W-:Y:S01]  /*07d0*/  @!UP0 USHF.L.U32 UR4, UR4, 0x1, URZ ;  /* 0x0000000104048899 */ /* 0x000fe2000800063f */
[----:B------:R-:W-:Y:S01]  /*07e0*/  VOTEU.ALL UP0, P0 ;  /* 0x00000000003f7886 */ /* 0x000fe20000000000 */
[----:B--2---:R-:W-:Y:S01]  /*07f0*/  @!UP1 ULEA UR13, UR16, UR13, 0x18 ;  /* 0x0000000d100d9291 */ /* 0x004fe2000f8ec03f */
[----:B------:R-:W-:Y:S01]  /*0800*/  VOTEU.ALL UP1, P0 ;  /* 0x00000000003f7886 */ /* 0x000fe20000020000 */
[----:B------:R-:W-:Y:S01]  /*0810*/  UIADD3 UR9, -UR9, URZ, URZ ;  /* 0x0000003f09097290 */ /* 0x000fe2000fffe13f */
[----:B------:R-:W-:Y:S01]  /*0820*/  LOP3.LUT P0, RZ, R4, 0x7, RZ, 0xc0, !PT ;  /* 0x0000000704ff7812 */ /* 0x000fe2000780c0ff */
[----:B------:R-:W0:Y:S06]  /*0830*/  FENCE.VIEW.ASYNC.S ;  /* 0x00000000000073c6 */ /* 0x000e2c0000000000 */
[----:B0-----:R-:W0:Y:S01]  /*0840*/  @!UP0 SYNCS.EXCH.64 URZ, [UR12+0x70], UR4 ;  /* 0x000070040c3f85b2 */ /* 0x001e220008000100 */
[----:B------:R-:W-:-:S02]  /*0850*/  @P3 LEA.HI R0, R22, R22, RZ, 0x1 ;  /* 0x0000001616003211 */ /* 0x000fc400078f08ff */
[----:B-----5:R-:W-:Y:S02]  /*0860*/  ISETP.EQ.U32.AND P1, PT, R2, 0x1, PT ;  /* 0x000000010200780c */ /* 0x020fe40003f22070 */
[----:B------:R-:W-:Y:S02]  /*0870*/  @P3 SHF.R.S32.HI R0, RZ, 0x1, R0 ;  /* 0x00000001ff003819 */ /* 0x000fe40000011400 */
[----:B------:R-:W-:Y:S01]  /*0880*/  ISETP.LT.U32.AND P0, PT, R22, 0x2, !P0 ;  /* 0x000000021600780c */ /* 0x000fe20004701070 */
[----:B------:R1:W2:Y:S01]  /*0890*/  @!UP1 SYNCS.EXCH.64 URZ, [UR12+0x78], UR4 ;  /* 0x000078040c3f95b2 */ /* 0x0002a20008000100 */
[----:B------:R-:W-:Y:S01]  /*08a0*/  NOP ;  /* 0x0000000000007918 */ /* 0x000fe20000000000 */
[----:B-1----:R-:W-:Y:S01]  /*08b0*/  UIMAD UR4, UR17, UR9, UR8 ;  /* 0x00000009110472a4 */ /* 0x002fe2000f8e0208 */
[----:B------:R1:W0:Y:S05]  /*08c0*/  @!UP2 SYNCS.EXCH.64 URZ, [UR13+0x50], UR10 ;  /* 0x0000500a0d3fa5b2 */ /* 0x00022a0008000100 */
[----:B------:R-:W-:-:S02]  /*08d0*/  @P3 ISETP.NE.AND P4, PT, R0, UR4, PT ;  /* 0x0000000400003c0c */ /* 0x000fc4000bf85270 */
[----:B------:R-:W-:Y:S02]  /*08e0*/  SEL R0, RZ, 0x1, !P0 ;  /* 0x00000001ff007807 */ /* 0x000fe40004000000 */
[----:B------:R-:W-:-:S04]  /*08f0*/  @P3 SEL R23, RZ, 0x1, P4 ;  /* 0x00000001ff173807 */ /* 0x000fc80002000000 */
[----:B------:R-:W-:Y:S01]  /*0900*/  LOP3.LUT R23, R23, R0, RZ, 0xc0, !PT ;  /* 0x0000000017177212 */ /* 0x000fe200078ec0ff */
[----:B------:R1:W0:Y:S01]  /*0910*/  @!UP3 SYNCS.EXCH.64 URZ, [UR13+0x58], UR10 ;  /* 0x0000580a0d3fb5b2 */ /* 0x0002220008000100 */
[----:B------:R1:W0:Y:S01]  /*0920*/  @!UP4 SYNCS.EXCH.64 URZ, [UR13+0x60], UR10 ;  /* 0x0000600a0d3fc5b2 */ /* 0x0002220008000100 */
[----:B------:R1:W0:Y:S01]  /*0930*/  @!UP5 SYNCS.EXCH.64 URZ, [UR13+0x68], UR10 ;  /* 0x0000680a0d3fd5b2 */ /* 0x0002220008000100 */
[----:B------:R-:W-:Y:S01]  /*0940*/  NOP ;  /* 0x0000000000007918 */ /* 0x000fe20000000000 */
[----:B-1-3--:R-:W-:Y:S05]  /*0950*/  @!P1 BRA `(.L_x_3) ;  /* 0x0000000000089947 */ /* 0x00afea0003800000 */
[----:B0-2-4-:R-:W-:Y:S01]  /*0960*/  UCGABAR_ARV ;  /* 0x00000000000079c7 */ /* 0x015fe20008000000 */
[----:B------:R-:W-:Y:S05]  /*0970*/  BRA `(.L_x_4) ;  /* 0x0000000000047947 */ /* 0x000fea0003800000 */
.L_x_3:
[----:B0-2-4-:R-:W-:Y:S01]  /*0980*/  NOP ;  /* 0x0000000000007918 */ /* 0x015fe20000000000 */
.L_x_4:
[----:B------:R-:W-:Y:S01]  /*0990*/  ULDC.64 UR4, c[0x0][0x598] ;  /* 0x0001660000047ab9 */ /* 0x000fe20000000a00 */
[----:B------:R-:W-:Y:S01]  /*09a0*/  ULDC.64 UR52, c[0x0][0x208] ;  /* 0x0000820000347ab9 */ /* 0x000fe20000000a00 */
[----:B------:R-:W-:-:S04]  /*09b0*/  ISETP.NE.U32.AND P0, PT, RZ, UR4, PT ;  /* 0x00000004ff007c0c */ /* 0x000fc8000bf05070 */
[----:B------:R-:W-:-:S13]  /*09c0*/  ISETP.NE.AND.EX P0, PT, RZ, UR5, PT, P0 ;  /* 0x00000005ff007c0c */ /* 0x000fda000bf05300 */
[----:B------:R-:W-:Y:S05]  /*09d0*/  @!P0 BRA `(.L_x_5) ;  /* 0x00000000001c8947 */ /* 0x000fea0003800000 */
[----:B------:R-:W0:Y:S02]  /*09e0*/  LDC.64 R6, c[0x0][0x598] ;  /* 0x00016600ff067b82 */ /* 0x000e240000000a00 */
[----:B0-----:R-:W2:Y:S02]  /*09f0*/  LDG.E.64 R6, desc[UR52][R6.64] ;  /* 0x0000003406067981 */ /* 0x001ea4000c1e1b00 */
[----:B--2---:R-:W-:-:S04]  /*0a00*/  ISETP.NE.U32.AND P0, PT, R6, RZ, PT ;  /* 0x000000ff0600720c */ /* 0x004fc80003f05070 */
[----:B------:R-:W-:-:S13]  /*0a10*/  ISETP.NE.AND.EX P0, PT, R7, RZ, PT, P0 ;  /* 0x000000ff0700720c */ /* 0x000fda0003f05300 */
[----:B------:R-:W-:Y:S05]  /*0a20*/  @!P0 BRA `(.L_x_5) ;  /* 0x0000000000088947 */ /* 0x000fea0003800000 */
[----:B------:R0:W5:Y:S01]  /*0a30*/  LD.E R88, desc[UR52][R6.64] ;  /* 0x0000003406587980 */ /* 0x000162000c101900 */
[----:B------:R-:W-:Y:S05]  /*0a40*/  BRA `(.L_x_6) ;  /* 0x0000000000247947 */ /* 0x000fea0003800000 */
.L_x_5:
[----:B------:R-:W-:Y:S02]  /*0a50*/  ULDC.64 UR4, c[0x0][0x588] ;  /* 0x0001620000047ab9 */ /* 0x000fe40000000a00 */
[----:B------:R-:W-:-:S04]  /*0a60*/  ISETP.NE.U32.AND P0, PT, RZ, UR4, PT ;  /* 0x00000004ff007c0c */ /* 0x000fc8000bf05070 */
[----:B------:R-:W-:-:S13]  /*0a70*/  ISETP.NE.AND.EX P0, PT, RZ, UR5, PT, P0 ;  /* 0x00000005ff007c0c */ /* 0x000fda000bf05300 */
[----:B------:R-:W-:Y:S05]  /*0a80*/  @!P0 BRA `(.L_x_7) ;  /* 0x00000000000c8947 */ /* 0x000fea0003800000 */
[----:B------:R-:W0:Y:S02]  /*0a90*/  LDC.64 R88, c[0x0][0x588] ;  /* 0x00016200ff587b82 */ /* 0x000e240000000a00 */
[----:B0-----:R1:W5:Y:S01]  /*0aa0*/  LDG.E R88, desc[UR52][R88.64] ;  /* 0x0000003458587981 */ /* 0x001362000c1e1900 */
[----:B------:R-:W-:Y:S05]  /*0ab0*/  BRA `(.L_x_6) ;  /* 0x0000000000087947 */ /* 0x000fea0003800000 */
.L_x_7:
[----:B------:R-:W-:Y:S02]  /*0ac0*/  ULDC UR4, c[0x0][0x580] ;  /* 0x0001600000047ab9 */ /* 0x000fe40000000800 */
[----:B------:R-:W-:-:S07]  /*0ad0*/  IMAD.U32 R88, RZ, RZ, UR4 ;  /* 0x00000004ff587e24 */ /* 0x000fce000f8e00ff */
.L_x_6:
[----:B------:R-:W-:Y:S02]  /*0ae0*/  ULDC.64 UR4, c[0x0][0x5a0] ;  /* 0x0001680000047ab9 */ /* 0x000fe40000000a00 */
[----:B------:R-:W-:-:S04]  /*0af0*/  ISETP.NE.U32.AND P0, PT, RZ, UR4, PT ;  /* 0x00000004ff007c0c */ /* 0x000fc8000bf05070 */
[----:B------:R-:W-:-:S13]  /*0b00*/  ISETP.NE.AND.EX P0, PT, RZ, UR5, PT, P0 ;  /* 0x00000005ff007c0c */ /* 0x000fda000bf05300 */
[----:B------:R-:W-:Y:S05]  /*0b10*/  @!P0 BRA `(.L_x_8) ;  /* 0x00000000001c8947 */ /* 0x000fea0003800000 */
[----:B0-----:R-:W0:Y:S02]  /*0b20*/  LDC.64 R6, c[0x0][0x5a0] ;  /* 0x00016800ff067b82 */ /* 0x001e240000000a00 */
[----:B0-----:R-:W2:Y:S02]  /*0b30*/  LDG.E.64 R6, desc[UR52][R6.64] ;  /* 0x0000003406067981 */ /* 0x001ea4000c1e1b00 */
[----:B--2---:R-:W-:-:S04]  /*0b40*/  ISETP.NE.U32.AND P0, PT, R6, RZ, PT ;  /* 0x000000ff0600720c */ /* 0x004fc80003f05070 */
[----:B------:R-:W-:-:S13]  /*0b50*/  ISETP.NE.AND.EX P0, PT, R7, RZ, PT, P0 ;  /* 0x000000ff0700720c */ /* 0x000fda0003f05300 */
[----:B------:R-:W-:Y:S05]  /*0b60*/  @!P0 BRA `(.L_x_8) ;  /* 0x0000000000088947 */ /* 0x000fea0003800000 */
[----:B-1----:R0:W5:Y:S01]  /*0b70*/  LD.E R89, desc[UR52][R6.64] ;  /* 0x0000003406597980 */ /* 0x002162000c101900 */
[----:B------:R-:W-:Y:S05]  /*0b80*/  BRA `(.L_x_9) ;  /* 0x0000000000247947 */ /* 0x000fea0003800000 */
.L_x_8:
[----:B------:R-:W-:Y:S02]  /*0b90*/  ULDC.64 UR4, c[0x0][0x590] ;  /* 0x0001640000047ab9 */ /* 0x000fe40000000a00 */
[----:B------:R-:W-:-:S04]  /*0ba0*/  ISETP.NE.U32.AND P0, PT, RZ, UR4, PT ;  /* 0x00000004ff007c0c */ /* 0x000fc8000bf05070 */
[----:B------:R-:W-:-:S13]  /*0bb0*/  ISETP.NE.AND.EX P0, PT, RZ, UR5, PT, P0 ;  /* 0x00000005ff007c0c */ /* 0x000fda000bf05300 */
[----:B------:R-:W-:Y:S05]  /*0bc0*/  @!P0 BRA `(.L_x_10) ;  /* 0x00000000000c8947 */ /* 0x000fea0003800000 */
[----:B0-----:R-:W1:Y:S02]  /*0bd0*/  LDC.64 R6, c[0x0][0x590] ;  /* 0x00016400ff067b82 */ /* 0x001e640000000a00 */
[----:B-1----:R1:W5:Y:S01]  /*0be0*/  LDG.E R89, desc[UR52][R6.64] ;  /* 0x0000003406597981 */ /* 0x002362000c1e1900 */
[----:B------:R-:W-:Y:S05]  /*0bf0*/  BRA `(.L_x_9) ;  /* 0x0000000000087947 */ /* 0x000fea0003800000 */
.L_x_10:
[----:B------:R-:W-:Y:S02]  /*0c00*/  ULDC UR4, c[0x0][0x584] ;  /* 0x0001610000047ab9 */ /* 0x000fe40000000800 */
[----:B-1----:R-:W-:-:S07]  /*0c10*/  IMAD.U32 R89, RZ, RZ, UR4 ;  /* 0x00000004ff597e24 */ /* 0x002fce000f8e00ff */
.L_x_9:
[----:B------:R-:W-:Y:S01]  /*0c20*/  ULDC UR4, c[0x0][0x65c] ;  /* 0x0001970000047ab9 */ /* 0x000fe20000000800 */
[----:B01----:R-:W0:Y:S01]  /*0c30*/  LDC.64 R6, c[0x0][0x650] ;  /* 0x00019400ff067b82 */ /* 0x003e220000000a00 */
[----:B------:R-:W-:Y:S01]  /*0c40*/  UISETP.NE.AND UP2, UPT, UR4, 0x1, UPT ;  /* 0x000000010400788c */ /* 0x000fe2000bf45270 */
[----:B------:R-:W-:Y:S01]  /*0c50*/  IMAD.MOV.U32 R19, RZ, RZ, -0x1 ;  /* 0xffffffffff137424 */ /* 0x000fe200078e00ff */
[----:B------:R-:W-:Y:S01]  /*0c60*/  UISETP.NE.AND UP0, UPT, UR19, 0x2, UPT ;  /* 0x000000021300788c */ /* 0x000fe2000bf05270 */
[----:B------:R-:W-:Y:S01]  /*0c70*/  IMAD.MOV.U32 R18, RZ, RZ, -0x1 ;  /* 0xffffffffff127424 */ /* 0x000fe200078e00ff */
[----:B------:R-:W-:Y:S01]  /*0c80*/  UP2UR UR38, UPR, URZ, 0x4 ;  /* 0x000000043f267883 */ /* 0x000fe20008000000 */
[----:B------:R-:W-:-:S06]  /*0c90*/  IMAD.MOV.U32 R2, RZ, RZ, -0x1 ;  /* 0xffffffffff027424 */ /* 0x000fcc00078e00ff */
[----:B------:R-:W-:Y:S01]  /*0ca0*/  @UP2 ULDC UR12, c[0x0][0x10] ;  /* 0x00000400000c2ab9 */ /* 0x000fe20000000800 */
[----:B------:R-:W-:Y:S01]  /*0cb0*/  @UP2 UMOV UR4, UR8 ;  /* 0x0000000800042c82 */ /* 0x000fe20008000000 */
[----:B------:R-:W-:Y:S01]  /*0cc0*/  @UP2 UMOV UR5, URZ ;  /* 0x0000003f00052c82 */ /* 0x000fe20008000000 */
[----:B------:R-:W-:Y:S01]  /*0cd0*/  @!UP2 ULDC UR16, c[0x0][0xc] ;  /* 0x000003000010aab9 */ /* 0x000fe20000000800 */
[----:B------:R-:W-:Y:S01]  /*0ce0*/  @UP2 UIMAD.WIDE.U32 UR12, UR15, UR12, UR4 ;  /* 0x0000000c0f0c22a5 */ /* 0x000fe2000f8e0004 */
[----:B------:R-:W-:Y:S02]  /*0cf0*/  ULDC UR10, c[0x0][0xc] ;  /* 0x00000300000a7ab9 */ /* 0x000fe40000000800 */
[----:B------:R-:W-:Y:S01]  /*0d00*/  @UP2 UMOV UR4, URZ ;  /* 0x0000003f00042c82 */ /* 0x000fe20008000000 */
[----:B------:R-:W-:Y:S01]  /*0d10*/  UMOV UR5, URZ ;  /* 0x0000003f00057c82 */ /* 0x000fe20008000000 */
[----:B------:R-:W-:Y:S01]  /*0d20*/  @UP2 UIADD3 UR18, UR13, UR4, URZ ;  /* 0x000000040d122290 */ /* 0x000fe2000fffe03f */
[----:B------:R-:W-:-:S02]  /*0d30*/  ULDC UR11, c[0x0][0x10] ;  /* 0x00000400000b7ab9 */ /* 0x000fc40000000800 */
[----:B------:R-:W-:Y:S01]  /*0d40*/  UMOV UR4, UR15 ;  /* 0x0000000f00047c82 */ /* 0x000fe20008000000 */
[----:B------:R-:W-:Y:S02]  /*0d50*/  UIMAD.WIDE.U32 UR10, UR10, UR11, URZ ;  /* 0x0000000b0a0a72a5 */ /* 0x000fe4000f8e003f */
[----:B------:R-:W-:Y:S01]  /*0d60*/  @!UP2 UIMAD.WIDE.U32 UR4, UR8, UR16, UR4 ;  /* 0x000000100804a2a5 */ /* 0x000fe2000f8e0004 */
[----:B------:R-:W-:Y:S02]  /*0d70*/  ULDC UR13, c[0x0][0x14] ;  /* 0x00000500000d7ab9 */ /* 0x000fe40000000800 */
[----:B------:R-:W-:Y:S02]  /*0d80*/  UIMAD.WIDE.U32 UR50, UR10, UR13, URZ ;  /* 0x0000000d0a3272a5 */ /* 0x000fe4000f8e003f */
[----:B------:R-:W-:Y:S02]  /*0d90*/  UIMAD UR39, UR11, UR13, URZ ;  /* 0x0000000d0b2772a4 */ /* 0x000fe4000f8e023f */
[----:B------:R-:W-:Y:S01]  /*0da0*/  @!UP2 UMOV UR12, UR4 ;  /* 0x00000004000cac82 */ /* 0x000fe20008000000 */
[----:B------:R-:W-:Y:S01]  /*0db0*/  @!UP2 UMOV UR18, UR5 ;  /* 0x000000050012ac82 */ /* 0x000fe20008000000 */
[----:B------:R-:W-:-:S02]  /*0dc0*/  UIADD3 UR39, UR51, UR39, URZ ;  /* 0x0000002733277290 */ /* 0x000fc4000fffe03f */
[----:B------:R-:W-:-:S04]  /*0dd0*/  UIADD3 UR4, UP1, UR12, UR50, URZ ;  /* 0x000000320c047290 */ /* 0x000fc8000ff3e03f */
[----:B------:R-:W-:Y:S02]  /*0de0*/  UIADD3.X UR5, UR18, UR39, URZ, UP1, !UPT ;  /* 0x0000002712057290 */ /* 0x000fe40008ffe43f */
[----:B------:R-:W-:Y:S02]  /*0df0*/  USEL UR4, UR4, UR12, !UP0 ;  /* 0x0000000c04047287 */ /* 0x000fe4000c000000 */
[----:B------:R-:W-:-:S04]  /*0e00*/  USEL UR5, UR5, UR18, !UP0 ;  /* 0x0000001205057287 */ /* 0x000fc8000c000000 */
[----:B0-----:R-:W-:Y:S01]  /*0e10*/  ISETP.LE.U32.AND P0, PT, R6, UR4, PT ;  /* 0x0000000406007c0c */ /* 0x001fe2000bf03070 */
[----:B------:R-:W-:Y:S02]  /*0e20*/  IMAD.U32 R16, RZ, RZ, UR4 ;  /* 0x00000004ff107e24 */ /* 0x000fe4000f8e00ff */
[----:B------:R-:W-:Y:S02]  /*0e30*/  IMAD.U32 R0, RZ, RZ, UR5 ;  /* 0x00000005ff007e24 */ /* 0x000fe4000f8e00ff */
[----:B------:R-:W-:-:S03]  /*0e40*/  IMAD.U32 R17, RZ, RZ, UR5 ;  /* 0x00000005ff117e24 */ /* 0x000fc6000f8e00ff */
[----:B------:R-:W-:Y:S02]  /*0e50*/  ISETP.GE.U32.AND.EX P0, PT, R0, R7, PT, P0 ;  /* 0x000000070000720c */ /* 0x000fe40003f06100 */
[----:B------:R-:W-:-:S11]  /*0e60*/  PRMT R0, RZ, 0x7610, R0 ;  /* 0x00007610ff007816 */ /* 0x000fd60000000000 */
[----:B------:R-:W-:Y:S05]  /*0e70*/  @P0 BRA `(.L_x_11) ;  /* 0x0000000400500947 */ /* 0x000fea0003800000 */
[----:B------:R-:W-:Y:S01]  /*0e80*/  ULDC.64 UR18, c[0x0][0x628] ;  /* 0x00018a0000127ab9 */ /* 0x000fe20000000a00 */
[C---:B------:R-:W-:Y:S01]  /*0e90*/  R2UR UR20, R16.reuse ;  /* 0x00000000101472ca */ /* 0x040fe200000e0000 */
[----:B------:R-:W-:Y:S01]  /*0ea0*/  ULDC UR16, c[0x0][0x630] ;  /* 0x00018c0000107ab9 */ /* 0x000fe20000000800 */
[----:B------:R-:W-:Y:S02]  /*0eb0*/  ISETP.NE.U32.AND P0, PT, RZ, UR18, PT ;  /* 0x00000012ff007c0c */ /* 0x000fe4000bf05070 */
[----:B------:R-:W-:Y:S02]  /*0ec0*/  R2UR UR4, R16 ;  /* 0x00000000100472ca */ /* 0x000fe400000e0000 */
[----:B------:R-:W-:Y:S02]  /*0ed0*/  ISETP.NE.AND.EX P0, PT, RZ, UR19, PT, P0 ;  /* 0x00000013ff007c0c */ /* 0x000fe4000bf05300 */
[----:B------:R-:W-:-:S11]  /*0ee0*/  R2UR UR5, R17 ;  /* 0x00000000110572ca */ /* 0x000fd600000e0000 */
[----:B------:R-:W-:Y:S05]  /*0ef0*/  @!P0 BRA `(.L_x_12) ;  /* 0x0000000000308947 */ /* 0x000fea0003800000 */
[----:B------:R-:W-:Y:S01]  /*0f00*/  R2UR UR4, R16 ;  /* 0x00000000100472ca */ /* 0x000fe200000e0000 */
[----:B------:R-:W-:Y:S01]  /*0f10*/  ULDC UR12, c[0x0][0x634] ;  /* 0x00018d00000c7ab9 */ /* 0x000fe20000000800 */
[----:B------:R-:W-:-:S11]  /*0f20*/  R2UR UR15, R17 ;  /* 0x00000000110f72ca */ /* 0x000fd600000e0000 */
[----:B------:R-:W-:-:S04]  /*0f30*/  UIADD3 UR12, UP1, UR4, UR12, URZ ;  /* 0x0000000c040c7290 */ /* 0x000fc8000ff3e03f */
[----:B------:R-:W-:-:S04]  /*0f40*/  UIADD3.X UR15, URZ, UR15, URZ, UP1, !UPT ;  /* 0x0000000f3f0f7290 */ /* 0x000fc80008ffe43f */
[----:B------:R-:W-:-:S04]  /*0f50*/  UIMAD.WIDE.U32 UR4, UR15, UR18, URZ ;  /* 0x000000120f0472a5 */ /* 0x000fc8000f8e003f */
[----:B------:R-:W-:Y:S02]  /*0f60*/  UIMAD.WIDE.U32 UR10, UP1, UR12, UR19, UR4 ;  /* 0x000000130c0a72a5 */ /* 0x000fe4000f820004 */
[----:B------:R-:W-:Y:S02]  /*0f70*/  UIMAD.WIDE.U32 UR4, UR12, UR18, URZ ;  /* 0x000000120c0472a5 */ /* 0x000fe4000f8e003f */
[----:B------:R-:W-:Y:S02]  /*0f80*/  UIADD3.X UR13, URZ, URZ, URZ, UP1, !UPT ;  /* 0x0000003f3f0d7290 */ /* 0x000fe40008ffe43f */
[----:B------:R-:W-:Y:S01]  /*0f90*/  UIADD3 URZ, UP1, UR5, UR10, URZ ;  /* 0x0000000a053f7290 */ /* 0x000fe2000ff3e03f */
[----:B------:R-:W-:-:S03]  /*0fa0*/  UMOV UR12, UR11 ;  /* 0x0000000b000c7c82 */ /* 0x000fc60008000000 */
[----:B------:R-:W-:-:S12]  /*0fb0*/  UIMAD.WIDE.U32.X UR4, UR15, UR19, UR12, UP1 ;  /* 0x000000130f0472a5 */ /* 0x000fd800088e040c */
.L_x_12:
[----:B------:R-:W-:Y:S01]  /*0fc0*/  USHF.R.U64 UR4, UR4, UR16, UR5 ;  /* 0x0000001004047299 */ /* 0x000fe20008001205 */
[----:B------:R-:W-:Y:S01]  /*0fd0*/  R2UR UR11, R17 ;  /* 0x00000000110b72ca */ /* 0x000fe200000e0000 */
[----:B------:R-:W-:Y:S02]  /*0fe0*/  USHF.R.U32.HI UR5, URZ, UR16, UR5 ;  /* 0x000000103f057299 */ /* 0x000fe40008011605 */
[----:B------:R-:W-:Y:S01]  /*0ff0*/  UIADD3 UR12, UP1, URZ, -UR4, URZ ;  /* 0x800000043f0c7290 */ /* 0x000fe2000ff3e03f */
[----:B------:R-:W-:Y:S01]  /*1000*/  ULDC.64 UR18, c[0x0][0x620] ;  /* 0x0001880000127ab9 */ /* 0x000fe20000000a00 */
[----:B------:R-:W-:Y:S02]  /*1010*/  UISETP.NE.AND UP2, UPT, UR38, URZ, UPT ;  /* 0x0000003f2600728c */ /* 0x000fe4000bf45270 */
[----:B------:R-:W-:Y:S01]  /*1020*/  UIADD3.X UR5, URZ, ~UR5, URZ, UP1, !UPT ;  /* 0x800000053f057290 */ /* 0x000fe20008ffe43f */
[----:B------:R-:W-:Y:S01]  /*1030*/  UMOV UR10, UR20 ;  /* 0x00000014000a7c82 */ /* 0x000fe20008000000 */
[----:B------:R-:W-:-:S02]  /*1040*/  ULDC UR13, c[0x0][0x618] ;  /* 0x00018600000d7ab9 */ /* 0x000fc40000000800 */
[----:B------:R-:W-:Y:S02]  /*1050*/  UIMAD UR5, UR5, UR18, URZ ;  /* 0x00000012050572a4 */ /* 0x000fe4000f8e023f */
[----:B------:R-:W-:Y:S02]  /*1060*/  UIMAD.WIDE.U32 UR10, UR12, UR18, UR10 ;  /* 0x000000120c0a72a5 */ /* 0x000fe4000f8e000a */
[----:B------:R-:W-:Y:S02]  /*1070*/  UIMAD UR12, UR12, UR19, UR5 ;  /* 0x000000130c0c72a4 */ /* 0x000fe4000f8e0205 */
[----:B------:R-:W-:Y:S02]  /*1080*/  @UP2 UIMAD UR7, UR17, UR9, UR8 ;  /* 0x00000009110722a4 */ /* 0x000fe4000f8e0208 */
[----:B------:R-:W-:Y:S01]  /*1090*/  UIADD3 UR11, UR11, UR12, URZ ;  /* 0x0000000c0b0b7290 */ /* 0x000fe2000fffe03f */
[----:B------:R-:W-:Y:S01]  /*10a0*/  ULDC.64 UR8, c[0x0][0x640] ;  /* 0x0001900000087ab9 */ /* 0x000fe20000000a00 */
[----:B------:R-:W-:-:S02]  /*10b0*/  ULDC UR15, c[0x0][0x608] ;  /* 0x00018200000f7ab9 */ /* 0x000fc40000000800 */
[----:B------:R-:W-:Y:S01]  /*10c0*/  USHF.R.U64 UR20, UR10, UR13, UR11 ;  /* 0x0000000d0a147299 */ /* 0x000fe2000800120b */
[----:B------:R-:W-:Y:S01]  /*10d0*/  ISETP.NE.U32.AND P0, PT, RZ, UR8, PT ;  /* 0x00000008ff007c0c */ /* 0x000fe2000bf05070 */
[----:B------:R-:W-:Y:S01]  /*10e0*/  USHF.R.U32.HI UR11, URZ, UR13, UR11 ;  /* 0x0000000d3f0b7299 */ /* 0x000fe2000801160b */
[----:B------:R-:W-:Y:S02]  /*10f0*/  ULDC UR21, c[0x0][0x658] ;  /* 0x0001960000157ab9 */ /* 0x000fe40000000800 */
[----:B------:R-:W-:Y:S01]  /*1100*/  ISETP.NE.AND.EX P0, PT, RZ, UR9, PT, P0 ;  /* 0x00000009ff007c0c */ /* 0x000fe2000bf05300 */
[----:B------:R-:W-:Y:S02]  /*1110*/  USHF.R.U64 UR25, UR20, UR15, UR11 ;  /* 0x0000000f14197299 */ /* 0x000fe4000800120b */
[----:B------:R-:W-:Y:S01]  /*1120*/  USHF.R.U32.HI UR11, URZ, UR15, UR11 ;  /* 0x0000000f3f0b7299 */ /* 0x000fe2000801160b */
[----:B------:R-:W-:Y:S01]  /*1130*/  UMOV UR10, 0xffffffff ;  /* 0xffffffff000a7882 */ /* 0x000fe20000000000 */
[----:B------:R-:W-:Y:S01]  /*1140*/  ULDC UR5, c[0x0][0x600] ;  /* 0x0001800000057ab9 */ /* 0x000fe20000000800 */
[----:B------:R-:W-:-:S02]  /*1150*/  USHF.L.U32 UR10, UR10, UR21, URZ ;  /* 0x000000150a0a7299 */ /* 0x000fc4000800063f */
[----:B------:R-:W-:Y:S02]  /*1160*/  USHF.R.U64 UR26, UR25, UR21, UR11 ;  /* 0x00000015191a7299 */ /* 0x000fe4000800120b */
[----:B------:R-:W-:Y:S02]  /*1170*/  ULOP3.LUT UR15, URZ, UR10, URZ, 0x33, !UPT ;  /* 0x0000000a3f0f7292 */ /* 0x000fe4000f8e333f */
[----:B------:R-:W-:Y:S02]  /*1180*/  UIADD3 UR19, UR5, -0x1, URZ ;  /* 0xffffffff05137890 */ /* 0x000fe4000fffe03f */
[----:B------:R-:W-:Y:S01]  /*1190*/  USHF.R.U32.HI UR11, URZ, UR21, UR11 ;  /* 0x000000153f0b7299 */ /* 0x000fe2000801160b */
[----:B------:R-:W-:Y:S01]  /*11a0*/  ULDC UR22, c[0x0][0x648] ;  /* 0x0001920000167ab9 */ /* 0x000fe20000000800 */
[----:B------:R-:W-:Y:S01]  /*11b0*/  ULDC UR23, c[0x0][0x638] ;  /* 0x00018e0000177ab9 */ /* 0x000fe20000000800 */
[----:B------:R-:W-:Y:S01]  /*11c0*/  UMOV UR24, 0x1 ;  /* 0x0000000100187882 */ /* 0x000fe20000000000 */
[----:B------:R-:W-:Y:S01]  /*11d0*/  UMOV UR10, UR26 ;  /* 0x0000001a000a7c82 */ /* 0x000fe20008000000 */
[----:B------:R-:W-:Y:S07]  /*11e0*/  @!P0 BRA `(.L_x_13) ;  /* 0x0000000000308947 */ /* 0x000fee0003800000 */
[----:B------:R-:W-:Y:S02]  /*11f0*/  ULDC UR16, c[0x0][0x64c] ;  /* 0x0001930000107ab9 */ /* 0x000fe40000000800 */
        /* <DEDUP_REMOVED lines=8> */
[----:B------:R-:W-:-:S07]  /*1280*/  UIMAD.WIDE.U32.X UR8, UR18, UR9, UR16, UP1 ;  /* 0x00000009120872a5 */ /* 0x000fce00088e0410 */
[----:B------:R-:W-:Y:S01]  /*1290*/  UMOV UR10, UR8 ;  /* 0x00000008000a7c82 */ /* 0x000fe20008000000 */
[----:B------:R-:W-:-:S05]  /*12a0*/  UMOV UR11, UR9 ;  /* 0x00000009000b7c82 */ /* 0x000fca0008000000 */
.L_x_13:
[----:B------:R-:W-:Y:S01]  /*12b0*/  USHF.R.U64 UR9, UR10, UR22, UR11 ;  /* 0x000000160a097299 */ /* 0x000fe2000800120b */
[----:B------:R-:W-:Y:S01]  /*12c0*/  IMAD.MOV.U32 R0, RZ, RZ, 0x1 ;  /* 0x00000001ff007424 */ /* 0x000fe200078e00ff */
[----:B------:R-:W-:Y:S01]  /*12d0*/  USHF.L.U32 UR8, UR24, UR21, URZ ;  /* 0x0000001518087299 */ /* 0x000fe2000800063f */
[----:B------:R-:W-:Y:S01]  /*12e0*/  IMAD.U32 R2, RZ, RZ, UR4 ;  /* 0x00000004ff027e24 */ /* 0x000fe2000f8e00ff */
[----:B------:R-:W-:Y:S02]  /*12f0*/  ULOP3.LUT UR15, UR25, UR15, URZ, 0xc0, !UPT ;  /* 0x0000000f190f7292 */ /* 0x000fe4000f8ec03f */
[----:B------:R-:W-:Y:S02]  /*1300*/  UIADD3 UR10, -UR9, URZ, URZ ;  /* 0x0000003f090a7290 */ /* 0x000fe4000fffe13f */
[----:B------:R-:W-:Y:S02]  /*1310*/  UIMAD UR15, UR8, UR9, UR15 ;  /* 0x00000009080f72a4 */ /* 0x000fe4000f8e020f */
[----:B------:R-:W-:-:S02]  /*1320*/  ULOP3.LUT UR19, UR20, UR19, URZ, 0xc0, !UPT ;  /* 0x0000001314137292 */ /* 0x000fc4000f8ec03f */
[----:B------:R-:W-:Y:S01]  /*1330*/  UIMAD UR8, UR10, UR23, UR26 ;  /* 0x000000170a0872a4 */ /* 0x000fe2000f8e021a */
[----:B------:R-:W-:Y:S01]  /*1340*/  ULDC UR9, c[0x0][0x610] ;  /* 0x0001840000097ab9 */ /* 0x000fe20000000800 */
[----:B------:R-:W-:Y:S02]  /*1350*/  UISETP.NE.AND UP1, UPT, UR38, URZ, UPT ;  /* 0x0000003f2600728c */ /* 0x000fe4000bf25270 */
[----:B------:R-:W-:Y:S02]  /*1360*/  UIMAD UR7, UR15, UR9, UR7 ;  /* 0x000000090f0772a4 */ /* 0x000fe4000f8e0207 */
[----:B------:R-:W-:-:S04]  /*1370*/  UIMAD UR8, UR8, UR5, UR19 ;  /* 0x00000005080872a4 */ /* 0x000fc8000f8e0213 */
[----:B------:R-:W-:Y:S02]  /*1380*/  USEL UR5, UR8, UR7, !UP1 ;  /* 0x0000000708057287 */ /* 0x000fe4000c800000 */
[----:B------:R-:W-:-:S04]  /*1390*/  USEL UR7, UR7, UR8, !UP1 ;  /* 0x0000000807077287 */ /* 0x000fc8000c800000 */
[----:B------:R-:W-:Y:S02]  /*13a0*/  IMAD.U32 R18, RZ, RZ, UR5 ;  /* 0x00000005ff127e24 */ /* 0x000fe4000f8e00ff */
[----:B------:R-:W-:-:S07]  /*13b0*/  IMAD.U32 R19, RZ, RZ, UR7 ;  /* 0x00000007ff137e24 */ /* 0x000fce000f8e00ff */
.L_x_11:
[----:B------:R-:W-:Y:S05]  /*13c0*/  @!P1 BRA `(.L_x_14) ;  /* 0x00000000000c9947 */ /* 0x000fea0003800000 */
[----:B------:R-:W-:Y:S01]  /*13d0*/  UCGABAR_WAIT ;  /* 0x0000000000007dc7 */ /* 0x000fe20008000000 */
[----:B------:R-:W-:Y:S01]  /*13e0*/  CCTL.IVALL ;  /* 0x00000000ff00798f */ /* 0x000fe20002000000 */
[----:B------:R-:W-:Y:S05]  /*13f0*/  BRA `(.L_x_15) ;  /* 0x0000000000047947 */ /* 0x000fea0003800000 */
.L_x_14:
[----:B------:R-:W-:Y:S06]  /*1400*/  BAR.SYNC.DEFER_BLOCKING 0x0 ;  /* 0x0000000000007b1d */ /* 0x000fec0000010000 */
.L_x_15:
[----:B------:R-:W-:Y:S02]  /*1410*/  ULDC UR4, c[0x0][0x28c] ;  /* 0x0000a30000047ab9 */ /* 0x000fe40000000800 */
[----:B------:R-:W-:-:S04]  /*1420*/  UIADD3 UR4, UR4, 0xff, URZ ;  /* 0x000000ff04047890 */ /* 0x000fc8000fffe03f */
[----:B------:R-:W-:-:S04]  /*1430*/  USHF.R.S32.HI UR5, URZ, 0x1f, UR4 ;  /* 0x0000001f3f057899 */ /* 0x000fc80008011404 */
[----:B------:R-:W-:-:S04]  /*1440*/  ULEA.HI UR5, UR5, UR4, URZ, 0x8 ;  /* 0x0000000405057291 */ /* 0x000fc8000f8f403f */
[----:B------:R-:W-:Y:S01]  /*1450*/  USHF.R.S32.HI UR37, URZ, 0x8, UR5 ;  /* 0x000000083f257899 */ /* 0x000fe20008011405 */
[----:B------:R-:W-:Y:S11]  /*1460*/  @!P2 BRA `(.L_x_16) ;  /* 0x0000004c0040a947 */ /* 0x000ff60003800000 */
[----:B------:R-:W-:-:S06]  /*1470*/  UISETP.GT.U32.AND UP1, UPT, UR14, 0x1, UPT ;  /* 0x000000010e00788c */ /* 0x000fcc000bf24070 */
[----:B------:R-:W-:-:S13]  /*1480*/  PLOP3.LUT P0, PT, PT, PT, UP1, 0x80, 0x0 ;  /* 0x000000000000781c */ /* 0x000fda0003f0f018 */
[----:B------:R-:W-:Y:S05]  /*1490*/  @P0 EXIT ;  /* 0x000000000000094d */ /* 0x000fea0003800000 */
.L_x_17:
[----:B------:R-:W-:-:S08]  /*14a0*/  NOP ;  /* 0x0000000000007918 */ /* 0x000fd00000000000 */
[----:B------:R-:W0:Y:S02]  /*14b0*/  USETMAXREG.TRY_ALLOC.CTAPOOL UP1, 0xe8 ;  /* 0x000000e8000079c8 */ /* 0x000e240008020600 */
[----:B0-----:R-:W-:-:S13]  /*14c0*/  PLOP3.LUT P0, PT, PT, PT, UP1, 0x80, 0x0 ;  /* 0x000000000000781c */ /* 0x001fda0003f0f018 */
[----:B------:R-:W-:Y:S05]  /*14d0*/  @!P0 BRA `(.L_x_17) ;  /* 0xfffffffc00f08947 */ /* 0x000fea000383ffff */
[----:B------:R-:W-:-:S13]  /*14e0*/  LOP3.LUT P0, RZ, R0, 0xff, RZ, 0xc0, !PT ;  /* 0x000000ff00ff7812 */ /* 0x000fda000780c0ff */
[----:B------:R-:W-:Y:S05]  /*14f0*/  @!P0 EXIT ;  /* 0x000000000000894d */ /* 0x000fea0003800000 */
[----:B------:R-:W0:Y:S01]  /*1500*/  S2UR UR5, SR_CgaCtaId ;  /* 0x00000000000579c3 */ /* 0x000e220000008800 */
[CC--:B------:R-:W-:Y:S01]  /*1510*/  LEA.HI R0, R9.reuse, R4.reuse, RZ, 0x2 ;  /* 0x0000000409007211 */ /* 0x0c0fe200078f10ff */
[----:B------:R-:W-:Y:S01]  /*1520*/  UMOV UR42, 0x400 ;  /* 0x00000400002a7882 */ /* 0x000fe20000000000 */
[----:B------:R-:W-:Y:S01]  /*1530*/  LEA.HI R9, R9, R4, RZ, 0x5 ;  /* 0x0000000409097211 */ /* 0x000fe200078f28ff */
[----:B------:R-:W-:Y:S01]  /*1540*/  USHF.R.U32.HI UR4, URZ, 0x2, UR37 ;  /* 0x000000023f047899 */ /* 0x000fe20008011625 */
[--C-:B------:R-:W-:Y:S01]  /*1550*/  SHF.R.S32.HI R90, RZ, 0x2, R0.reuse ;  /* 0x00000002ff5a7819 */ /* 0x100fe20000011400 */
[----:B------:R-:W-:Y:S01]  /*1560*/  ULOP3.LUT UR45, UR37, 0x3, URZ, 0xc0, !UPT ;  /* 0x00000003252d7892 */ /* 0x000fe2000f8ec03f */
[----:B------:R-:W-:Y:S01]  /*1570*/  SHF.R.S32.HI R7, RZ, 0x1f, R0 ;  /* 0x0000001fff077819 */ /* 0x000fe20000011400 */
[----:B------:R-:W1:Y:S01]  /*1580*/  LDC R94, c[0x0][0x288] ;  /* 0x0000a200ff5e7b82 */ /* 0x000e620000000800 */
[----:B------:R-:W-:Y:S01]  /*1590*/  LOP3.LUT R3, R0, 0xfffffffc, RZ, 0xc0, !PT ;  /* 0xfffffffc00037812 */ /* 0x000fe200078ec0ff */
[----:B------:R-:W-:Y:S01]  /*15a0*/  VIADD R0, R5, 0xffffffff ;  /* 0xffffffff05007836 */ /* 0x000fe20000000000 */
[----:B------:R-:W-:Y:S01]  /*15b0*/  LEA.HI R7, R7, R90, RZ, 0x3 ;  /* 0x0000005a07077211 */ /* 0x000fe200078f18ff */
[----:B------:R-:W-:Y:S01]  /*15c0*/  UISETP.LT.AND UP1, UPT, UR37, 0x1, UPT ;  /* 0x000000012500788c */ /* 0x000fe2000bf21270 */
[----:B------:R-:W-:Y:S01]  /*15d0*/  SHF.R.S32.HI R9, RZ, 0x5, R9 ;  /* 0x00000005ff097819 */ /* 0x000fe20000011409 */
[----:B------:R-:W-:Y:S01]  /*15e0*/  IMAD.IADD R3, R4, 0x1, -R3 ;  /* 0x0000000104037824 */ /* 0x000fe200078e0a03 */
[----:B------:R-:W-:Y:S01]  /*15f0*/  LOP3.LUT R7, R7, 0xfffffff8, RZ, 0xc0, !PT ;  /* 0xfffffff807077812 */ /* 0x000fe200078ec0ff */
[----:B------:R-:W-:Y:S01]  /*1600*/  ULOP3.LUT UR4, UR4, 0x1, URZ, 0xc0, !UPT ;  /* 0x0000000104047892 */ /* 0x000fe2000f8ec03f */
[C---:B------:R-:W-:Y:S01]  /*1610*/  ISETP.NE.AND P0, PT, R0.reuse, RZ, PT ;  /* 0x000000ff0000720c */ /* 0x040fe20003f05270 */
[----:B------:R-:W-:Y:S01]  /*1620*/  IMAD.SHL.U32 R0, R0, 0x8, RZ ;  /* 0x0000000800007824 */ /* 0x000fe200078e00ff */
[----:B------:R-:W-:Y:S01]  /*1630*/  ULDC UR44, c[0x0][0x658] ;  /* 0x00019600002c7ab9 */ /* 0x000fe20000000800 */
[----:B------:R-:W-:Y:S01]  /*1640*/  IMAD.IADD R90, R90, 0x1, -R7 ;  /* 0x000000015a5a7824 */ /* 0x000fe200078e0a07 */
[----:B------:R-:W-:Y:S01]  /*1650*/  UMOV UR6, 0xffffffff ;  /* 0xffffffff00067882 */ /* 0x000fe20000000000 */
[----:B------:R-:W-:Y:S01]  /*1660*/  IMAD.SHL.U32 R92, R3, 0x2, RZ ;  /* 0x00000002035c7824 */ /* 0x000fe200078e00ff */
[----:B------:R-:W-:Y:S01]  /*1670*/  LOP3.LUT R0, R0, 0x8, RZ, 0xc0, !PT ;  /* 0x0000000800007812 */ /* 0x000fe200078ec0ff */
[----:B0-----:R-:W-:Y:S01]  /*1680*/  ULEA UR42, UR5, UR42, 0x18 ;  /* 0x0000002a052a7291 */ /* 0x001fe2000f8ec03f */
[--C-:B------:R-:W-:Y:S01]  /*1690*/  SHF.R.S32.HI R91, RZ, 0x1f, R90.reuse ;  /* 0x0000001fff5b7819 */ /* 0x100fe2000001145a */
[C-C-:B------:R-:W-:Y:S01]  /*16a0*/  IMAD R97, R9.reuse, -0x10, -R90.reuse ;  /* 0xfffffff009617824 */ /* 0x140fe200078e0a5a */
[----:B------:R-:W-:Y:S01]  /*16b0*/  ULDC UR8, c[0x0][0x284] ;  /* 0x0000a10000087ab9 */ /* 0x000fe20000000800 */
[----:B------:R-:W-:Y:S01]  /*16c0*/  UIADD3 UR49, UR42, 0x50, URZ ;  /* 0x000000502a317890 */ /* 0x000fe2000fffe03f */
[----:B------:R-:W-:Y:S01]  /*16d0*/  SEL R99, RZ, 0x1, P0 ;  /* 0x00000001ff637807 */ /* 0x000fe20000000000 */
[----:B------:R-:W-:Y:S01]  /*16e0*/  USEL UR45, UR45, URZ, !UP0 ;  /* 0x0000003f2d2d7287 */ /* 0x000fe2000c000000 */
[----:B------:R-:W-:Y:S01]  /*16f0*/  IMAD.WIDE R90, R9, 0x10, R90 ;  /* 0x00000010095a7825 */ /* 0x000fe200078e025a */
[----:B------:R-:W-:Y:S01]  /*1700*/  USEL UR46, UR37, 0x1, UP1 ;  /* 0x00000001252e7887 */ /* 0x000fe20008800000 */
[C---:B------:R-:W-:Y:S01]  /*1710*/  LOP3.LUT R100, R0.reuse, 0x8, RZ, 0x3c, !PT ;  /* 0x0000000800647812 */ /* 0x040fe200078e3cff */
[----:B------:R-:W-:Y:S01]  /*1720*/  USHF.L.U32 UR6, UR6, UR44, URZ ;  /* 0x0000002c06067299 */ /* 0x000fe2000800063f */
[----:B-1----:R-:W-:Y:S01]  /*1730*/  IMAD R94, R3, -0x2, R94 ;  /* 0xfffffffe035e7824 */ /* 0x002fe200078e025e */
[----:B------:R-:W-:Y:S01]  /*1740*/  UISETP.EQ.U32.AND UP0, UPT, UR4, 0x1, !UP0 ;  /* 0x000000010400788c */ /* 0x000fe2000c702070 */
[----:B------:R-:W-:Y:S01]  /*1750*/  LEA R95, R5, UR49, 0x3 ;  /* 0x00000031055f7c11 */ /* 0x000fe2000f8e18ff */
[----:B------:R-:W-:Y:S01]  /*1760*/  VIADD R97, R97, UR8 ;  /* 0x0000000861617c36 */ /* 0x000fe20008000000 */
[----:B------:R-:W-:Y:S01]  /*1770*/  LOP3.LUT R96, R0, 0x18, RZ, 0x3c, !PT ;  /* 0x0000001800607812 */ /* 0x000fe200078e3cff */
[----:B------:R-:W-:Y:S01]  /*1780*/  ULDC UR43, c[0x0][0x600] ;  /* 0x00018000002b7ab9 */ /* 0x000fe20000000800 */
[----:B------:R-:W-:Y:S01]  /*1790*/  SHF.R.S32.HI R93, RZ, 0x1f, R92 ;  /* 0x0000001fff5d7819 */ /* 0x000fe2000001145c */
[----:B------:R-:W-:Y:S01]  /*17a0*/  UMOV UR7, 0x1 ;  /* 0x0000000100077882 */ /* 0x000fe20000000000 */
[----:B------:R-:W-:-:S02]  /*17b0*/  USHF.L.U32 UR36, UR37, 0x1, URZ ;  /* 0x0000000125247899 */ /* 0x000fc4000800063f */
[----:B------:R-:W-:Y:S02]  /*17c0*/  USHF.L.U64.HI UR41, UR50, 0x1, UR39 ;  /* 0x0000000132297899 */ /* 0x000fe40008010227 */
[----:B------:R-:W-:Y:S02]  /*17d0*/  UIADD3 UR43, UR43, -0x1, URZ ;  /* 0xffffffff2b2b7890 */ /* 0x000fe4000fffe03f */
[----:B------:R-:W-:Y:S02]  /*17e0*/  USHF.L.U32 UR44, UR7, UR44, URZ ;  /* 0x0000002c072c7299 */ /* 0x000fe4000800063f */
[----:B------:R-:W-:Y:S02]  /*17f0*/  UIADD3 UR46, -UR46, UR37, URZ ;  /* 0x000000252e2e7290 */ /* 0x000fe4000fffe13f */
[----:B------:R-:W-:Y:S02]  /*1800*/  ULOP3.LUT UR47, URZ, UR6, URZ, 0x33, !UPT ;  /* 0x000000063f2f7292 */ /* 0x000fe4000f8e333f */
[----:B------:R-:W-:-:S12]  /*1810*/  USEL UR48, URZ, 0x1, !UP0 ;  /* 0x000000013f307887 */ /* 0x000fd8000c000000 */
.L_x_169:
[----:B------:R-:W-:-:S04]  /*1820*/  SHF.L.U32 R0, R99, 0x1f, RZ ;  /* 0x0000001f63007819 */ /* 0x000fc800000006ff */
[----:B------:R-:W0:Y:S02]  /*1830*/  SYNCS.PHASECHK.TRANS64.TRYWAIT P0, [R95+URZ+-0x8], R0 ;  /* 0xfffff8005f0075a7 */ /* 0x000e24000800017f */
[----:B01-34-:R-:W-:Y:S05]  /*1840*/  @!P0 BRA `(.L_x_18) ;  /* 0x0000005800948947 */ /* 0x01bfea0003800000 */
.L_x_191:
[----:B------:R-:W-:Y:S02]  /*1850*/  ULDC UR4, c[0x0][0x28c] ;  /* 0x0000a30000047ab9 */ /* 0x000fe40000000800 */
[----:B------:R-:W-:-:S13]  /*1860*/  ISETP.LT.AND P0, PT, RZ, UR4, PT ;  /* 0x00000004ff007c0c */ /* 0x000fda000bf01270 */
[----:B------:R-:W-:Y:S05]  /*1870*/  @P0 BRA `(.L_x_19) ;  /* 0x0000000000400947 */ /* 0x000fea0003800000 */
[----:B0-----:R-:W-:Y:S01]  /*1880*/  MOV R0, 0x0 ;  /* 0x0000000000007802 */ /* 0x001fe20000000f00 */
[----:B------:R-:W-:Y:S01]  /*1890*/  ULDC.64 UR4, c[0x4][0x68] ;  /* 0x01001a0000047ab9 */ /* 0x000fe20000000a00 */
[----:B------:R-:W-:Y:S01]  /*18a0*/  ULDC.64 UR6, c[0x4][0x8] ;  /* 0x0100020000067ab9 */ /* 0x000fe20000000a00 */
[----:B------:R-:W-:Y:S01]  /*18b0*/  IMAD.U32 R4, RZ, RZ, UR4 ;  /* 0x00000004ff047e24 */ /* 0x000fe2000f8e00ff */
[----:B------:R0:W1:Y:S01]  /*18c0*/  LDC.64 R14, c[0x4][R0] ;  /* 0x01000000000e7b82 */ /* 0x0000620000000a00 */
[----:B------:R-:W-:Y:S01]  /*18d0*/  IMAD.U32 R5, RZ, RZ, UR5 ;  /* 0x00000005ff057e24 */ /* 0x000fe2000f8e00ff */
[----:B------:R-:W-:Y:S01]  /*18e0*/  ULDC.64 UR4, c[0x4][0x70] ;  /* 0x01001c0000047ab9 */ /* 0x000fe20000000a00 */
[----:B------:R-:W-:Y:S02]  /*18f0*/  IMAD.U32 R10, RZ, RZ, UR6 ;  /* 0x00000006ff0a7e24 */ /* 0x000fe4000f8e00ff */
[----:B------:R-:W-:Y:S02]  /*1900*/  IMAD.U32 R6, RZ, RZ, UR4 ;  /* 0x00000004ff067e24 */ /* 0x000fe4000f8e00ff */
[----:B------:R-:W-:-:S02]  /*1910*/  IMAD.U32 R7, RZ, RZ, UR5 ;  /* 0x00000005ff077e24 */ /* 0x000fc4000f8e00ff */
[----:B------:R-:W-:Y:S02]  /*1920*/  IMAD.U32 R11, RZ, RZ, UR7 ;  /* 0x00000007ff0b7e24 */ /* 0x000fe4000f8e00ff */
[----:B------:R-:W-:Y:S02]  /*1930*/  IMAD.MOV.U32 R8, RZ, RZ, 0x1e1 ;  /* 0x000001e1ff087424 */ /* 0x000fe400078e00ff */
[----:B------:R-:W-:Y:S02]  /*1940*/  IMAD.MOV.U32 R12, RZ, RZ, 0x1 ;  /* 0x00000001ff0c7424 */ /* 0x000fe400078e00ff */
[----:B0-----:R-:W-:-:S07]  /*1950*/  IMAD.MOV.U32 R13, RZ, RZ, RZ ;  /* 0x000000ffff0d7224 */ /* 0x001fce00078e00ff */
[----:B------:R-:W-:-:S07]  /*1960*/  LEPC R20, `(.L_x_19) ;  /* 0x000000001014794e */ /* 0x000fce0000000000 */
[----:B-1---5:R-:W-:Y:S05]  /*1970*/  CALL.ABS.NOINC R14 ;  /* 0x000000000e007343 */ /* 0x022fea0003c00000 */
.L_x_19:
[----:B------:R-:W-:-:S06]  /*1980*/  ULOP3.LUT UR4, UR40, 0x1, URZ, 0xfc, !UPT ;  /* 0x0000000128047892 */ /* 0x000fcc000f8efc3f */
[----:B0-----:R-:W-:-:S05]  /*1990*/  IMAD.U32 R0, RZ, RZ, UR4 ;  /* 0x00000004ff007e24 */ /* 0x001fca000f8e00ff */
[----:B------:R-:W-:-:S13]  /*19a0*/  ISETP.NE.AND P0, PT, R0, 0x3, PT ;  /* 0x000000030000780c */ /* 0x000fda0003f05270 */
[----:B------:R-:W-:Y:S05]  /*19b0*/  @!P0 BRA `(.L_x_20) ;  /* 0x0000000000048947 */ /* 0x000fea0003800000 */
[----:B------:R-:W-:Y:S01]  /*19c0*/  BPT.TRAP 0x1 ;  /* 0x000000040000795c */ /* 0x000fe20000300000 */
.L_x_20:
[----:B------:R-:W-:Y:S02]  /*19d0*/  IMAD.U32 R3, RZ, RZ, UR45 ;  /* 0x0000002dff037e24 */ /* 0x000fe4000f8e00ff */
[----:B------:R-:W-:-:S03]  /*19e0*/  IMAD.U32 R0, RZ, RZ, UR48 ;  /* 0x00000030ff007e24 */ /* 0x000fc6000f8e00ff */
[----:B------:R-:W-:Y:S02]  /*19f0*/  LEA R3, R3, UR42, 0x3 ;  /* 0x0000002a03037c11 */ /* 0x000fe4000f8e18ff */
[----:B------:R-:W-:-:S04]  /*1a00*/  SHF.L.U32 R0, R0, 0x1f, RZ ;  /* 0x0000001f00007819 */ /* 0x000fc800000006ff */
[----:B------:R0:W1:Y:S01]  /*1a10*/  SYNCS.PHASECHK.TRANS64.TRYWAIT P1, [R3+URZ], R0 ;  /* 0x00000000030075a7 */ /* 0x000062000802017f */
[----:B------:R-:W-:Y:S05]  /*1a20*/  @!P0 BRA `(.L_x_21) ;  /* 0x0000000000048947 */ /* 0x000fea0003800000 */
[----:B------:R-:W-:Y:S01]  /*1a30*/  BPT.TRAP 0x1 ;  /* 0x000000040000795c */ /* 0x000fe20000300000 */
.L_x_21:
[----:B------:R-:W-:-:S05]  /*1a40*/  IMAD.U32 R4, RZ, RZ, UR46 ;  /* 0x0000002eff047e24 */ /* 0x000fca000f8e00ff */
[----:B------:R-:W-:Y:S01]  /*1a50*/  ISETP.GE.AND P2, PT, R4, 0x1, PT ;  /* 0x000000010400780c */ /* 0x000fe20003f46270 */
[----:B-1----:R-:W-:-:S12]  /*1a60*/  @P1 BRA `(.L_x_22) ;  /* 0x0000000000081947 */ /* 0x002fd80003800000 */
[----:B------:R-:W1:Y:S02]  /*1a70*/  SYNCS.PHASECHK.TRANS64.TRYWAIT P1, [R3+URZ], R0 ;  /* 0x00000000030075a7 */ /* 0x000e64000802017f */
[----:B-1----:R-:W-:Y:S05]  /*1a80*/  @!P1 BRA `(.L_x_23) ;  /* 0x0000005800189947 */ /* 0x002fea0003800000 */
.L_x_22:
[----:B------:R-:W-:Y:S05]  /*1a90*/  WARPSYNC.ALL ;  /* 0x0000000000007948 */ /* 0x000fea0003800000 */
[----:B------:R-:W-:Y:S01]  /*1aa0*/  UIADD3 UR4, UR42, 0x180, URZ ;  /* 0x000001802a047890 */ /* 0x000fe2000fffe03f */
[----:B------:R-:W-:Y:S01]  /*1ab0*/  WARPGROUP.ARRIVE ;  /* 0x00000000000079c5 */ /* 0x000fe20000000000 */
[----:B------:R-:W-:Y:S02]  /*1ac0*/  UIADD3 UR5, UR42, 0x10180, URZ ;  /* 0x000101802a057890 */ /* 0x000fe4000fffe03f */
[----:B------:R-:W-:Y:S02]  /*1ad0*/  USHF.R.U32.HI UR4, URZ, 0x4, UR4 ;  /* 0x000000043f047899 */ /* 0x000fe40008011604 */
[----:B------:R-:W-:-:S02]  /*1ae0*/  USHF.R.U32.HI UR5, URZ, 0x4, UR5 ;  /* 0x000000043f057899 */ /* 0x000fc40008011605 */
[----:B------:R-:W-:Y:S02]  /*1af0*/  ULOP3.LUT UR4, UR4, 0x3fff, URZ, 0xc0, !UPT ;  /* 0x00003fff04047892 */ /* 0x000fe4000f8ec03f */
[----:B------:R-:W-:Y:S02]  /*1b00*/  ULOP3.LUT UR5, UR5, 0x3fff, URZ, 0xc0, !UPT ;  /* 0x00003fff05057892 */ /* 0x000fe4000f8ec03f */
[----:B------:R-:W-:Y:S02]  /*1b10*/  ULOP3.LUT UR8, UR4, 0x10000, URZ, 0xfc, !UPT ;  /* 0x0001000004087892 */ /* 0x000fe4000f8efc3f */
[----:B------:R-:W-:Y:S02]  /*1b20*/  ULOP3.LUT UR9, UR5, 0x10000, URZ, 0xfc, !UPT ;  /* 0x0001000005097892 */ /* 0x000fe4000f8efc3f */
[----:B------:R-:W-:Y:S02]  /*1b30*/  ULEA UR11, UR45, UR8, 0xa ;  /* 0x000000082d0b7291 */ /* 0x000fe4000f8e503f */
[----:B------:R-:W-:Y:S01]  /*1b40*/  ULEA UR10, UR45, UR9, 0xb ;  /* 0x000000092d0a7291 */ /* 0x000fe2000f8e583f */
[----:B------:R-:W-:Y:S01]  /*1b50*/  UMOV UR5, 0x40000040 ;  /* 0x4000004000057882 */ /* 0x000fe20000000000 */
[----:B------:R-:W-:-:S03]  /*1b60*/  UMOV UR7, 0x40000040 ;  /* 0x4000004000077882 */ /* 0x000fc60000000000 */
[----:B------:R-:W-:Y:S02]  /*1b70*/  UMOV UR4, UR11 ;  /* 0x0000000b00047c82 */ /* 0x000fe40008000000 */
[----:B------:R-:W-:Y:S02]  /*1b80*/  UMOV UR6, UR10 ;  /* 0x0000000a00067c82 */ /* 0x000fe40008000000 */
[----:B------:R-:W-:Y:S01]  /*1b90*/  IGMMA.64x128x32.S8.S8 R24, gdesc[UR4], RZ, !UPT, gsb0 ;  /* 0x03600000041879f1 */ /* 0x000fe2000c0410ff */
[----:B------:R-:W-:Y:S02]  /*1ba0*/  UIADD3 UR4, UR11, 0x2, URZ ;  /* 0x000000020b047890 */ /* 0x000fe4000fffe03f */
[----:B------:R-:W-:Y:S01]  /*1bb0*/  UIADD3 UR6, UR10, 0x2, URZ ;  /* 0x000000020a067890 */ /* 0x000fe2000fffe03f */
[----:B------:R-:W-:Y:S01]  /*1bc0*/  UMOV UR5, 0x40000040 ;  /* 0x4000004000057882 */ /* 0x000fe20000000000 */
[----:B------:R-:W-:Y:S01]  /*1bd0*/  UMOV UR7, 0x40000040 ;  /* 0x4000004000077882 */ /* 0x000fe20000000000 */
[----:B------:R-:W-:-:S02]  /*1be0*/  WARPGROUP.DEPBAR.LE gsb0, 0x0 ;  /* 0x00008000000079c5 */ /* 0x000fc40000010000 */
[----:B------:R-:W-:-:S06]  /*1bf0*/  WARPGROUP.ARRIVE ;  /* 0x00000000000079c5 */ /* 0x000fcc0000000000 */
[----:B------:R-:W-:Y:S01]  /*1c00*/  IGMMA.64x128x32.S8.S8 R24, gdesc[UR4], R24, gsb0 ;  /* 0x03600000041879f1 */ /* 0x000fe20008041018 */
[----:B------:R-:W-:Y:S02]  /*1c10*/  UIADD3 UR4, UR11, 0x4, URZ ;  /* 0x000000040b047890 */ /* 0x000fe4000fffe03f */
[----:B------:R-:W-:Y:S01]  /*1c20*/  UIADD3 UR6, UR10, 0x4, URZ ;  /* 0x000000040a067890 */ /* 0x000fe2000fffe03f */
[----:B------:R-:W-:Y:S01]  /*1c30*/  UMOV UR5, 0x40000040 ;  /* 0x4000004000057882 */ /* 0x000fe20000000000 */
[----:B------:R-:W-:Y:S01]  /*1c40*/  UMOV UR7, 0x40000040 ;  /* 0x4000004000077882 */ /* 0x000fe20000000000 */
[----:B------:R-:W-:Y:S02]  /*1c50*/  WARPGROUP.DEPBAR.LE gsb0, 0x0 ;  /* 0x00008000000079c5 */ /* 0x000fe40000010000 */
        /* <DEDUP_REMOVED lines=36> */
[----:B------:R-:W-:Y:S03]  /*1ea0*/  IGMMA.64x128x32.S8.S8 R24, gdesc[UR4], R24, gsb0 ;  /* 0x03600000041879f1 */ /* 0x000fe60008041018 */
[----:B------:R-:W-:Y:S02]  /*1eb0*/  WARPGROUP.DEPBAR.LE gsb0, 0x0 ;  /* 0x00008000000079c5 */ /* 0x000fe40000010000 */
[----:B------:R-:W-:Y:S05]  /*1ec0*/  @!P2 BRA `(.L_x_24) ;  /* 0x000000040088a947 */ /* 0x000fea0003800000 */
[----:B------:R-:W-:Y:S01]  /*1ed0*/  UIADD3 UR10, UR45, 0x1, URZ ;  /* 0x000000012d0a7890 */ /* 0x000fe2000fffe03f */
[----:B01----:R-:W-:Y:S02]  /*1ee0*/  IMAD.U32 R0, RZ, RZ, UR46 ;  /* 0x0000002eff007e24 */ /* 0x003fe4000f8e00ff */
[----:B------:R-:W-:Y:S01]  /*1ef0*/  IMAD.U32 R3, RZ, RZ, UR45 ;  /* 0x0000002dff037e24 */ /* 0x000fe2000f8e00ff */
[----:B------:R-:W-:-:S04]  /*1f00*/  UISETP.NE.AND UP0, UPT, UR10, 0x4, UPT ;  /* 0x000000040a00788c */ /* 0x000fc8000bf05270 */
[----:B------:R-:W-:Y:S02]  /*1f10*/  USEL UR4, URZ, 0x1, UP0 ;  /* 0x000000013f047887 */ /* 0x000fe40008000000 */
[----:B------:R-:W-:Y:S02]  /*1f20*/  USEL UR10, UR10, URZ, UP0 ;  /* 0x0000003f0a0a7287 */ /* 0x000fe40008000000 */
[----:B------:R-:W-:-:S06]  /*1f30*/  ULOP3.LUT UR4, UR48, UR4, URZ, 0x3c, !UPT ;  /* 0x0000000430047292 */ /* 0x000fcc000f8e3c3f */
[----:B------:R-:W-:-:S07]  /*1f40*/  IMAD.U32 R6, RZ, RZ, UR4 ;  /* 0x00000004ff067e24 */ /* 0x000fce000f8e00ff */
.L_x_31:
[----:B------:R-:W-:Y:S05]  /*1f50*/  @!P0 BRA `(.L_x_25) ;  /* 0x0000000000048947 */ /* 0x000fea0003800000 */
[----:B------:R-:W-:Y:S01]  /*1f60*/  BPT.TRAP 0x1 ;  /* 0x000000040000795c */ /* 0x000fe20000300000 */
.L_x_25:
[----:B------:R-:W-:Y:S01]  /*1f70*/  ULEA UR4, UR10, UR42, 0x3 ;  /* 0x0000002a0a047291 */ /* 0x000fe2000f8e183f */
[----:B------:R-:W-:-:S08]  /*1f80*/  SHF.L.U32 R4, R6, 0x1f, RZ ;  /* 0x0000001f06047819 */ /* 0x000fd000000006ff */
[----:B------:R0:W1:Y:S01]  /*1f90*/  SYNCS.PHASECHK.TRANS64.TRYWAIT P1, [UR4], R4 ;  /* 0x00000004ff0075a7 */ /* 0x0000620008020144 */
[----:B------:R-:W-:Y:S05]  /*1fa0*/  @!P0 BRA `(.L_x_26) ;  /* 0x0000000000048947 */ /* 0x000fea0003800000 */
[----:B------:R-:W-:Y:S01]  /*1fb0*/  BPT.TRAP 0x1 ;  /* 0x000000040000795c */ /* 0x000fe20000300000 */
.L_x_26:
[----:B-1----:R-:W-:Y:S05]  /*1fc0*/  @P1 BRA `(.L_x_27) ;  /* 0x0000000000081947 */ /* 0x002fea0003800000 */
[----:B------:R-:W1:Y:S02]  /*1fd0*/  SYNCS.PHASECHK.TRANS64.TRYWAIT P1, [UR4], R4 ;  /* 0x00000004ff0075a7 */ /* 0x000e640008020144 */
[----:B-1----:R-:W-:Y:S05]  /*1fe0*/  @!P1 BRA `(.L_x_28) ;  /* 0x0000005000d49947 */ /* 0x002fea0003800000 */
.L_x_27:
[----:B------:R-:W-:Y:S01]  /*1ff0*/  ULEA UR12, UR10, UR8, 0xa ;  /* 0x000000080a0c7291 */ /* 0x000fe2000f8e503f */
[----:B------:R-:W-:Y:S01]  /*2000*/  WARPGROUP.ARRIVE ;  /* 0x00000000000079c5 */ /* 0x000fe20000000000 */
[----:B------:R-:W-:Y:S01]  /*2010*/  ULEA UR11, UR10, UR9, 0xb ;  /* 0x000000090a0b7291 */ /* 0x000fe2000f8e583f */
[----:B------:R-:W-:Y:S01]  /*2020*/  UMOV UR5, 0x40000040 ;  /* 0x4000004000057882 */ /* 0x000fe20000000000 */
[----:B------:R-:W-:-:S03]  /*2030*/  UMOV UR7, 0x40000040 ;  /* 0x4000004000077882 */ /* 0x000fc60000000000 */
[----:B------:R-:W-:Y:S02]  /*2040*/  UMOV UR4, UR12 ;  /* 0x0000000c00047c82 */ /* 0x000fe40008000000 */
[----:B------:R-:W-:Y:S02]  /*2050*/  UMOV UR6, UR11 ;  /* 0x0000000b00067c82 */ /* 0x000fe40008000000 */
[----:B------:R-:W-:Y:S01]  /*2060*/  IGMMA.64x128x32.S8.S8 R24, gdesc[UR4], R24, gsb0 ;  /* 0x03600000041879f1 */ /* 0x000fe20008041018 */
        /* <DEDUP_REMOVED lines=51> */
[----:B------:R-:W-:Y:S01]  /*23a0*/  BPT.TRAP 0x1 ;  /* 0x000000040000795c */ /* 0x000fe20000300000 */
.L_x_29:
[----:B------:R-:W-:Y:S01]  /*23b0*/  ISETP.NE.AND P1, PT, R23, RZ, PT ;  /* 0x000000ff1700720c */ /* 0x000fe20003f25270 */
[----:B------:R-:W-:-:S12]  /*23c0*/  UISETP.GT.U32.AND UP0, UPT, UR40, 0x1, UPT ;  /* 0x000000012800788c */ /* 0x000fd8000bf04070 */
[----:B01----:R-:W-:-:S05]  /*23d0*/  @P1 LEA R4, R3, UR42, 0x3 ;  /* 0x0000002a03041c11 */ /* 0x003fca000f8e18ff */
[----:B------:R-:W-:-:S05]  /*23e0*/  @P1 VIADD R5, R4, 0x20 ;  /* 0x0000002004051836 */ /* 0x000fca0000000000 */
[----:B------:R-:W-:-:S04]  /*23f0*/  @P1 PRMT R5, R22, 0x654, R5 ;  /* 0x0000065416051816 */ /* 0x000fc80000000005 */
[----:B------:R0:W-:Y:S01]  /*2400*/  @P1 SYNCS.ARRIVE.TRANS64.RED.A1T0 RZ, [R5+URZ], RZ ;  /* 0x000000ff05ff19a7 */ /* 0x0001e2000810043f */
[----:B------:R-:W-:-:S13]  /*2410*/  PLOP3.LUT P1, PT, PT, PT, UP0, 0x80, 0x0 ;  /* 0x000000000000781c */ /* 0x000fda0003f2f008 */
[----:B0-----:R-:W-:Y:S05]  /*2420*/  @P1 BRA `(.L_x_30) ;  /* 0x0000000000041947 */ /* 0x001fea0003800000 */
[----:B------:R-:W-:Y:S01]  /*2430*/  BPT.TRAP 0x1 ;  /* 0x000000040000795c */ /* 0x000fe20000300000 */
.L_x_30:
[----:B------:R-:W-:Y:S01]  /*2440*/  UIADD3 UR10, UR10, 0x1, URZ ;  /* 0x000000010a0a7890 */ /* 0x000fe2000fffe03f */
[C---:B------:R-:W-:Y:S01]  /*2450*/  ISETP.GT.AND P2, PT, R0.reuse, 0x1, PT ;  /* 0x000000010000780c */ /* 0x040fe20003f44270 */
[----:B------:R-:W-:Y:S02]  /*2460*/  VIADD R3, R3, 0x1 ;  /* 0x0000000103037836 */ /* 0x000fe40000000000 */
[----:B------:R-:W-:Y:S01]  /*2470*/  UISETP.NE.AND UP0, UPT, UR10, 0x4, UPT ;  /* 0x000000040a00788c */ /* 0x000fe2000bf05270 */
[----:B------:R-:W-:Y:S02]  /*2480*/  VIADD R0, R0, 0xffffffff ;  /* 0xffffffff00007836 */ /* 0x000fe40000000000 */
[C---:B------:R-:W-:Y:S01]  /*2490*/  ISETP.NE.AND P1, PT, R3.reuse, 0x4, PT ;  /* 0x000000040300780c */ /* 0x040fe20003f25270 */
[----:B------:R-:W-:Y:S02]  /*24a0*/  USEL UR4, URZ, 0x1, UP0 ;  /* 0x000000013f047887 */ /* 0x000fe40008000000 */
[----:B------:R-:W-:Y:S01]  /*24b0*/  USEL UR10, UR10, URZ, UP0 ;  /* 0x0000003f0a0a7287 */ /* 0x000fe20008000000 */
[----:B------:R-:W-:-:S03]  /*24c0*/  SEL R3, R3, RZ, P1 ;  /* 0x000000ff03037207 */ /* 0x000fc60000800000 */
[----:B------:R-:W-:Y:S01]  /*24d0*/  LOP3.LUT R6, R6, UR4, RZ, 0x3c, !PT ;  /* 0x0000000406067c12 */ /* 0x000fe2000f8e3cff */
[----:B------:R-:W-:Y:S07]  /*24e0*/  @P2 BRA `(.L_x_31) ;  /* 0xfffffff800982947 */ /* 0x000fee000383ffff */
.L_x_24:
[----:B01----:R-:W0:Y:S01]  /*24f0*/  LDC R0, c[0x0][0x28c] ;  /* 0x0000a300ff007b82 */ /* 0x003e220000000800 */
[----:B------:R1:W-:Y:S01]  /*2500*/  SYNCS.ARRIVE.TRANS64.A1T0 RZ, [R100+UR49], RZ ;  /* 0x000000ff64ff79a7 */ /* 0x0003e20008100031 */
[----:B0-----:R-:W-:-:S13]  /*2510*/  ISETP.GE.AND P1, PT, R0, 0x1, PT ;  /* 0x000000010000780c */ /* 0x001fda0003f26270 */
[----:B-1----:R-:W-:Y:S05]  /*2520*/  @!P1 BRA `(.L_x_32) ;  /* 0x0000000000409947 */ /* 0x002fea0003800000 */
[----:B------:R-:W-:Y:S05]  /*2530*/  @!P0 BRA `(.L_x_33) ;  /* 0x0000000000048947 */ /* 0x000fea0003800000 */
[----:B------:R-:W-:Y:S01]  /*2540*/  BPT.TRAP 0x1 ;  /* 0x000000040000795c */ /* 0x000fe20000300000 */
.L_x_33:
[----:B------:R-:W-:Y:S01]  /*2550*/  ISETP.NE.AND P0, PT, R23, RZ, PT ;  /* 0x000000ff1700720c */ /* 0x000fe20003f05270 */
[----:B------:R-:W-:-:S12]  /*2560*/  IMAD.U32 R3, RZ, RZ, UR42 ;  /* 0x0000002aff037e24 */ /* 0x000fd8000f8e00ff */
[----:B------:R-:W-:-:S05]  /*2570*/  VOTEU.ANY UP0, P0 ;  /* 0x00000000003f7886 */ /* 0x000fca0000000100 */
[----:B------:R-:W-:Y:S02]  /*2580*/  @UP0 UIADD3 UR4, UR46, UR45, URZ ;  /* 0x0000002d2e040290 */ /* 0x000fe4000fffe03f */
[----:B------:R-:W-:-:S04]  /*2590*/  UISETP.GT.U32.AND UP0, UPT, UR40, 0x1, UPT ;  /* 0x000000012800788c */ /* 0x000fc8000bf04070 */
[----:B------:R-:W-:-:S04]  /*25a0*/  IMAD.U32 R0, RZ, RZ, UR4 ;  /* 0x00000004ff007e24 */ /* 0x000fc8000f8e00ff */
[----:B------:R-:W-:-:S05]  /*25b0*/  @P0 IMAD.SHL.U32 R0, R0, 0x8, RZ ;  /* 0x0000000800000824 */ /* 0x000fca00078e00ff */
[----:B------:R-:W-:-:S04]  /*25c0*/  @P0 LOP3.LUT R0, R0, 0x18, RZ, 0xc0, !PT ;  /* 0x0000001800000812 */ /* 0x000fc800078ec0ff */
[----:B------:R-:W-:-:S04]  /*25d0*/  @P0 IADD3 R3, R3, 0x20, R0 ;  /* 0x0000002003030810 */ /* 0x000fc80007ffe000 */
[----:B------:R-:W-:-:S04]  /*25e0*/  @P0 PRMT R3, R22, 0x654, R3 ;  /* 0x0000065416030816 */ /* 0x000fc80000000003 */
[----:B------:R0:W-:Y:S01]  /*25f0*/  @P0 SYNCS.ARRIVE.TRANS64.RED.A1T0 RZ, [R3+URZ], RZ ;  /* 0x000000ff03ff09a7 */ /* 0x0001e2000810043f */
[----:B------:R-:W-:-:S13]  /*2600*/  PLOP3.LUT P0, PT, PT, PT, UP0, 0x80, 0x0 ;  /* 0x000000000000781c */ /* 0x000fda0003f0f008 */
[----:B0-----:R-:W-:Y:S05]  /*2610*/  @P0 BRA `(.L_x_32) ;  /* 0x0000000000040947 */ /* 0x001fea0003800000 */
[----:B------:R-:W-:Y:S01]  /*2620*/  BPT.TRAP 0x1 ;  /* 0x000000040000795c */ /* 0x000fe20000300000 */
.L_x_32:
[----:B------:R-:W-:Y:S01]  /*2630*/  SHF.L.U32 R4, R99, 0x1f, RZ ;  /* 0x0000001f63047819 */ /* 0x000fe200000006ff */
[----:B------:R-:W-:-:S03]  /*2640*/  IMAD.SHL.U32 R0, R19, 0x40, RZ ;  /* 0x0000004013007824 */ /* 0x000fc600078e00ff */
[----:B------:R-:W0:Y:S02]  /*2650*/  SYNCS.PHASECHK.TRANS64.TRYWAIT P0, [R95+URZ+0x8], R4 ;  /* 0x000008045f0075a7 */ /* 0x000e24000800017f */
[----:B0-----:R-:W-:Y:S05]  /*2660*/  @!P0 BRA `(.L_x_34) ;  /* 0x0000004c004c8947 */ /* 0x001fea0003800000 */
.L_x_192:
[----:B------:R-:W-:Y:S01]  /*2670*/  ULDC UR4, c[0x0][0x284] ;  /* 0x0000a10000047ab9 */ /* 0x000fe20000000800 */
[----:B------:R-:W-:Y:S01]  /*2680*/  IMAD.SHL.U32 R11, R18, 0x80, RZ ;  /* 0x00000080120b7824 */ /* 0x000fe200078e00ff */
[----:B------:R-:W-:Y:S01]  /*2690*/  ISETP.GE.AND P0, PT, R0, UR4, PT ;  /* 0x0000000400007c0c */ /* 0x000fe2000bf06270 */
[----:B------:R-:W-:-:S03]  /*26a0*/  ULDC UR4, c[0x0][0x288] ;  /* 0x0000a20000047ab9 */ /* 0x000fc60000000800 */
[----:B------:R-:W-:-:S13]  /*26b0*/  ISETP.GE.OR P0, PT, R11, UR4, P0 ;  /* 0x000000040b007c0c */ /* 0x000fda0008706670 */
[----:B------:R-:W-:Y:S05]  /*26c0*/  @P0 BRA `(.L_x_35) ;  /* 0x0000003000c80947 */ /* 0x000fea0003800000 */
[----:B------:R-:W1:Y:S01]  /*26d0*/  LDC.64 R8, c[0x0][0x5c8] ;  /* 0x00017200ff087b82 */ /* 0x000e620000000a00 */
[----:B------:R-:W-:Y:S01]  /*26e0*/  SHF.R.S32.HI R10, RZ, 0x1f, R2 ;  /* 0x0000001fff0a7819 */ /* 0x000fe20000011402 */
[----:B------:R-:W-:Y:S01]  /*26f0*/  ULDC.64 UR4, c[0x0][0x5d0] ;  /* 0x0001740000047ab9 */ /* 0x000fe20000000a00 */
[----:B------:R-:W-:Y:S01]  /*2700*/  SHF.R.S32.HI R15, RZ, 0x1f, R11 ;  /* 0x0000001fff0f7819 */ /* 0x000fe2000001140b */
[----:B0-----:R-:W-:Y:S01]  /*2710*/  IMAD.WIDE.U32 R4, R2, UR4, R92 ;  /* 0x0000000402047c25 */ /* 0x001fe2000f8e005c */
[----:B------:R-:W-:Y:S03]  /*2720*/  BSSY B0, `(.L_x_35) ;  /* 0x000032c000007945 */ /* 0x000fe60003800000 */
[----:B------:R-:W-:Y:S01]  /*2730*/  IMAD R3, R10, UR4, RZ ;  /* 0x000000040a037c24 */ /* 0x000fe2000f8e02ff */
[----:B------:R-:W-:Y:S01]  /*2740*/  IADD3 R4, P0, R11, R4, RZ ;  /* 0x000000040b047210 */ /* 0x000fe20007f1e0ff */
[----:B------:R-:W-:-:S04]  /*2750*/  IMAD.WIDE R12, R19, 0x40, R90 ;  /* 0x00000040130c7825 */ /* 0x000fc800078e025a */
[----:B------:R-:W-:Y:S01]  /*2760*/  IMAD R3, R2, UR5, R3 ;  /* 0x0000000502037c24 */ /* 0x000fe2000f8e0203 */
[----:B------:R-:W-:Y:S01]  /*2770*/  ULDC.64 UR4, c[0x0][0x5c0] ;  /* 0x0001700000047ab9 */ /* 0x000fe20000000a00 */
[----:B------:R-:W-:Y:S02]  /*2780*/  IMAD.IADD R18, R97, 0x1, -R0 ;  /* 0x0000000161127824 */ /* 0x000fe400078e0a00 */
[----:B------:R-:W-:Y:S01]  /*2790*/  IMAD.IADD R14, R94, 0x1, -R11 ;  /* 0x000000015e0e7824 */ /* 0x000fe200078e0a0b */
[----:B------:R-:W-:Y:S01]  /*27a0*/  IADD3.X R5, R15, R5, R3, P0, !PT ;  /* 0x000000050f057210 */ /* 0x000fe200007fe403 */
[-C--:B-1----:R-:W-:Y:S02]  /*27b0*/  IMAD R3, R13, R8.reuse, RZ ;  /* 0x000000080d037224 */ /* 0x082fe400078e02ff */
[----:B------:R-:W-:-:S04]  /*27c0*/  IMAD.WIDE.U32 R4, R12, R8, R4 ;  /* 0x000000080c047225 */ /* 0x000fc800078e0004 */
[----:B------:R-:W-:Y:S01]  /*27d0*/  IMAD R3, R12, R9, R3 ;  /* 0x000000090c037224 */ /* 0x000fe200078e0203 */
[----:B------:R-:W-:-:S04]  /*27e0*/  IADD3 R4, P0, R4, UR4, RZ ;  /* 0x0000000404047c10 */ /* 0x000fc8000ff1e0ff */
[----:B------:R-:W-:Y:S02]  /*27f0*/  IADD3.X R5, R5, UR5, R3, P0, !PT ;  /* 0x0000000505057c10 */ /* 0x000fe400087fe403 */
[----:B-----5:R-:W-:Y:S02]  /*2800*/  ISETP.NE.AND P0, PT, R89, RZ, PT ;  /* 0x000000ff5900720c */ /* 0x020fe40003f05270 */
[----:B------:R-:W-:-:S04]  /*2810*/  LEA R6, P1, R8, R4, 0x3 ;  /* 0x0000000408067211 */ /* 0x000fc800078218ff */
[----:B------:R-:W-:-:S07]  /*2820*/  LEA.HI.X R7, R8, R5, R9, 0x3, P1 ;  /* 0x0000000508077211 */ /* 0x000fce00008f1c09 */
[----:B------:R-:W-:Y:S05]  /*2830*/  @!P0 BRA `(.L_x_36) ;  /* 0x0000002400608947 */ /* 0x000fea0003800000 */
[----:B------:R-:W0:Y:S01]  /*2840*/  LDC.64 R20, c[0x0][0x5b0] ;  /* 0x00016c00ff147b82 */ /* 0x000e220000000a00 */
[----:B------:R-:W-:Y:S01]  /*2850*/  ULDC.64 UR4, c[0x0][0x5b8] ;  /* 0x00016e0000047ab9 */ /* 0x000fe20000000a00 */
[----:B------:R-:W-:Y:S01]  /*2860*/  ISETP.GE.AND P1, PT, R18, 0x1, PT ;  /* 0x000000011200780c */ /* 0x000fe20003f26270 */
[----:B------:R-:W-:Y:S01]  /*2870*/  IMAD.WIDE.U32 R8, R2, UR4, R92 ;  /* 0x0000000402087c25 */ /* 0x000fe2000f8e005c */
[----:B------:R-:W-:Y:S02]  /*2880*/  BSSY B1, `(.L_x_37) ;  /* 0x000000e000017945 */ /* 0x000fe40003800000 */
[----:B------:R-:W-:Y:S01]  /*2890*/  ISETP.LT.OR P2, PT, R14, 0x1, !P1 ;  /* 0x000000010e00780c */ /* 0x000fe20004f41670 */
[----:B------:R-:W-:Y:S01]  /*28a0*/  IMAD R3, R10, UR4, RZ ;  /* 0x000000040a037c24 */ /* 0x000fe2000f8e02ff */
[----:B------:R-:W1:Y:S01]  /*28b0*/  LDC.64 R102, c[0x0][0x5a8] ;  /* 0x00016a00ff667b82 */ /* 0x000e620000000a00 */
[----:B------:R-:W-:Y:S02]  /*28c0*/  IADD3 R10, P0, R11, R8, RZ ;  /* 0x000000080b0a7210 */ /* 0x000fe40007f1e0ff */
[----:B------:R-:W-:-:S05]  /*28d0*/  IMAD R3, R2, UR5, R3 ;  /* 0x0000000502037c24 */ /* 0x000fca000f8e0203 */
[----:B------:R-:W-:Y:S01]  /*28e0*/  IADD3.X R11, R15, R9, R3, P0, !PT ;  /* 0x000000090f0b7210 */ /* 0x000fe200007fe403 */
[-C--:B0-----:R-:W-:Y:S02]  /*28f0*/  IMAD R0, R13, R20.reuse, RZ ;  /* 0x000000140d007224 */ /* 0x081fe400078e02ff */
[----:B------:R-:W-:-:S04]  /*2900*/  IMAD.WIDE.U32 R2, R12, R20, R10 ;  /* 0x000000140c027225 */ /* 0x000fc800078e000a */
[----:B------:R-:W-:Y:S01]  /*2910*/  IMAD R19, R12, R21, R0 ;  /* 0x000000150c137224 */ /* 0x000fe200078e0200 */
[----:B-1----:R-:W-:-:S04]  /*2920*/  IADD3 R2, P0, R2, R102, RZ ;  /* 0x0000006602027210 */ /* 0x002fc80007f1e0ff */
[----:B------:R-:W-:Y:S01]  /*2930*/  IADD3.X R3, R103, R3, R19, P0, !PT ;  /* 0x0000000367037210 */ /* 0x000fe200007fe413 */
[----:B------:R-:W-:Y:S08]  /*2940*/  @P2 BRA `(.L_x_38) ;  /* 0x0000000000042947 */ /* 0x000ff00003800000 */
[----:B------:R0:W5:Y:S02]  /*2950*/  LDG.E.U8 R98, desc[UR52][R2.64] ;  /* 0x0000003402627981 */ /* 0x000164000c1e1100 */
.L_x_38:
[----:B------:R-:W-:Y:S05]  /*2960*/  BSYNC B1 ;  /* 0x0000000000017941 */ /* 0x000fea0003800000 */
.L_x_37:
[----:B-----5:R-:W-:Y:S01]  /*2970*/  LOP3.LUT R0, R98, 0xffff, RZ, 0xc0, !PT ;  /* 0x0000ffff62007812 */ /* 0x020fe200078ec0ff */
[----:B------:R-:W-:Y:S01]  /*2980*/  IMAD.SHL.U32 R8, R20, 0x8, RZ ;  /* 0x0000000814087824 */ /* 0x000fe200078e00ff */
[----:B------:R-:W-:Y:S01]  /*2990*/  ISETP.LT.OR P5, PT, R14, 0x2, !P1 ;  /* 0x000000020e00780c */ /* 0x000fe20004fa1670 */
[----:B------:R-:W-:Y:S01]  /*29a0*/  BSSY B1, `(.L_x_39) ;  /* 0x000000e000017945 */ /* 0x000fe20003800000 */
[----:B------:R-:W-:Y:S02]  /*29b0*/  PRMT R0, R0, 0x8880, RZ ;  /* 0x0000888000007816 */ /* 0x000fe400000000ff */
[----:B------:R-:W-:Y:S02]  /*29c0*/  SHF.L.U64.HI R9, R20, 0x3, R21 ;  /* 0x0000000314097819 */ /* 0x000fe40000010215 */
[----:B------:R-:W-:Y:S01]  /*29d0*/  ISETP.GE.AND P0, PT, R18, 0x9, PT ;  /* 0x000000091200780c */ /* 0x000fe20003f06270 */
[----:B------:R-:W-:Y:S02]  /*29e0*/  IMAD R13, R0, R89, RZ ;  /* 0x00000059000d7224 */ /* 0x000fe400078e02ff */
[----:B------:R-:W-:-:S04]  /*29f0*/  IMAD.WIDE.U32 R8, R12, R20, R8 ;  /* 0x000000140c087225 */ /* 0x000fc800078e0008 */
[----:B------:R-:W-:Y:S01]  /*2a00*/  @!P2 IMAD R15, R24, R88, R13 ;  /* 0x00000058180fa224 */ /* 0x000fe200078e020d */
[----:B------:R-:W-:Y:S01]  /*2a10*/  IADD3 R8, P3, P4, R10, R102, R8 ;  /* 0x000000660a087210 */ /* 0x000fe20007c7e008 */
[----:B------:R-:W-:-:S03]  /*2a20*/  IMAD.IADD R12, R19, 0x1, R9 ;  /* 0x00000001130c7824 */ /* 0x000fc600078e0209 */
[----:B------:R1:W-:Y:S01]  /*2a30*/  @!P2 STG.E.U8 desc[UR52][R4.64], R15 ;  /* 0x0000000f0400a986 */ /* 0x0003e2000c101134 */
[----:B------:R-:W-:Y:S08]  /*2a40*/  @P5 BRA `(.L_x_40) ;  /* 0x00000000000c5947 */ /* 0x000ff00003800000 */
[----:B------:R-:W2:Y:S02]  /*2a50*/  LDG.E.U8 R98, desc[UR52][R2.64+0x1] ;  /* 0x0000013402627981 */ /* 0x000ea4000c1e1100 */
[----:B--2---:R-:W-:-:S05]  /*2a60*/  PRMT R0, R98, 0x8880, RZ ;  /* 0x0000888062007816 */ /* 0x004fca00000000ff */
[----:B------:R-:W-:-:S07]  /*2a70*/  IMAD R13, R0, R89, RZ ;  /* 0x00000059000d7224 */ /* 0x000fce00078e02ff */
.L_x_40:
[----:B------:R-:W-:Y:S05]  /*2a80*/  BSYNC B1 ;  /* 0x0000000000017941 */ /* 0x000fea0003800000 */
.L_x_39:
[C---:B------:R-:W-:Y:S01]  /*2a90*/  ISETP.LT.OR P2, PT, R14.reuse, 0x1, !P0 ;  /* 0x000000010e00780c */ /* 0x040fe20004741670 */
[----:B------:R-:W-:Y:S01]  /*2aa0*/  @!P5 IMAD R25, R25, R88, R13 ;  /* 0x000000581919d224 */ /* 0x000fe200078e020d */
[----:B------:R-:W-:Y:S01]  /*2ab0*/  BSSY B1, `(.L_x_41) ;  /* 0x000000b000017945 */ /* 0x000fe20003800000 */
[----:B------:R-:W-:Y:S02]  /*2ac0*/  IADD3.X R9, R11, R103, R12, P3, P4 ;  /* 0x000000670b097210 */ /* 0x000fe40001fe840c */
[C---:B------:R-:W-:Y:S01]  /*2ad0*/  ISETP.LT.OR P4, PT, R14.reuse, 0x2, !P0 ;  /* 0x000000020e00780c */ /* 0x040fe20004781670 */
[----:B------:R2:W-:Y:S01]  /*2ae0*/  @!P5 STG.E.U8 desc[UR52][R4.64+0x1], R25 ;  /* 0x000001190400d986 */ /* 0x0005e2000c101134 */
[C---:B------:R-:W-:Y:S02]  /*2af0*/  ISETP.LT.OR P5, PT, R14.reuse, 0x9, !P1 ;  /* 0x000000090e00780c */ /* 0x040fe40004fa1670 */
[C---:B------:R-:W-:Y:S02]  /*2b00*/  ISETP.LT.OR P6, PT, R14.reuse, 0xa, !P1 ;  /* 0x0000000a0e00780c */ /* 0x040fe40004fc1670 */
[----:B------:R-:W-:-:S02]  /*2b10*/  ISETP.LT.OR P3, PT, R14, 0x9, !P0 ;  /* 0x000000090e00780c */ /* 0x000fc40004761670 */
[----:B------:R-:W-:Y:S11]  /*2b20*/  @P2 BRA `(.L_x_42) ;  /* 0x00000000000c2947 */ /* 0x000ff60003800000 */
[----:B------:R-:W3:Y:S02]  /*2b30*/  LDG.E.U8 R98, desc[UR52][R8.64] ;  /* 0x0000003408627981 */ /* 0x000ee4000c1e1100 */
[----:B---3--:R-:W-:-:S05]  /*2b40*/  PRMT R0, R98, 0x8880, RZ ;  /* 0x0000888062007816 */ /* 0x008fca00000000ff */
[----:B------:R-:W-:-:S07]  /*2b50*/  IMAD R13, R0, R89, RZ ;  /* 0x00000059000d7224 */ /* 0x000fce00078e02ff */
.L_x_42:
[----:B------:R-:W-:Y:S05]  /*2b60*/  BSYNC B1 ;  /* 0x0000000000017941 */ /* 0x000fea0003800000 */
.L_x_41:
[----:B------:R-:W-:Y:S01]  /*2b70*/  @!P2 IMAD R11, R26, R88, R13 ;  /* 0x000000581a0ba224 */ /* 0x000fe200078e020d */
[----:B------:R-:W-:Y:S04]  /*2b80*/  BSSY B1, `(.L_x_43) ;  /* 0x0000006000017945 */ /* 0x000fe80003800000 */
[----:B------:R3:W-:Y:S01]  /*2b90*/  @!P2 STG.E.U8 desc[UR52][R6.64], R11 ;  /* 0x0000000b0600a986 */ /* 0x0007e2000c101134 */
[----:B------:R-:W-:Y:S05]  /*2ba0*/  @P4 BRA `(.L_x_44) ;  /* 0x00000000000c4947 */ /* 0x000fea0003800000 */
[----:B------:R-:W4:Y:S02]  /*2bb0*/  LDG.E.U8 R98, desc[UR52][R8.64+0x1] ;  /* 0x0000013408627981 */ /* 0x000f24000c1e1100 */
[----:B----4-:R-:W-:-:S05]  /*2bc0*/  PRMT R0, R98, 0x8880, RZ ;  /* 0x0000888062007816 */ /* 0x010fca00000000ff */
[----:B------:R-:W-:-:S07]  /*2bd0*/  IMAD R13, R0, R89, RZ ;  /* 0x00000059000d7224 */ /* 0x000fce00078e02ff */
.L_x_44:
[----:B------:R-:W-:Y:S05]  /*2be0*/  BSYNC B1 ;  /* 0x0000000000017941 */ /* 0x000fea0003800000 */
.L_x_43:
[----:B------:R-:W-:Y:S01]  /*2bf0*/  @!P4 IMAD R27, R27, R88, R13 ;  /* 0x000000581b1bc224 */ /* 0x000fe200078e020d */
[----:B------:R-:W-:Y:S04]  /*2c00*/  BSSY B1, `(.L_x_45) ;  /* 0x0000006000017945 */ /* 0x000fe80003800000 */
[----:B------:R4:W-:Y:S01]  /*2c10*/  @!P4 STG.E.U8 desc[UR52][R6.64+0x1], R27 ;  /* 0x0000011b0600c986 */ /* 0x0009e2000c101134 */
[----:B------:R-:W-:Y:S05]  /*2c20*/  @P5 BRA `(.L_x_46) ;  /* 0x00000000000c5947 */ /* 0x000fea0003800000 */
[----:B------:R-:W5:Y:S02]  /*2c30*/  LDG.E.U8 R98, desc[UR52][R2.64+0x8] ;  /* 0x0000083402627981 */ /* 0x000f64000c1e1100 */
[----:B-----5:R-:W-:-:S05]  /*2c40*/  PRMT R0, R98, 0x8880, RZ ;  /* 0x0000888062007816 */ /* 0x020fca00000000ff */
[----:B------:R-:W-:-:S07]  /*2c50*/  IMAD R13, R0, R89, RZ ;  /* 0x00000059000d7224 */ /* 0x000fce00078e02ff */
.L_x_46:
[----:B------:R-:W-:Y:S05]  /*2c60*/  BSYNC B1 ;  /* 0x0000000000017941 */ /* 0x000fea0003800000 */
.L_x_45:
[----:B---3--:R-:W-:Y:S01]  /*2c70*/  @!P5 IMAD R11, R28, R88, R13 ;  /* 0x000000581c0bd224 */ /* 0x008fe200078e020d */
[----:B------:R-:W-:Y:S04]  /*2c80*/  BSSY B1, `(.L_x_47) ;  /* 0x0000006000017945 */ /* 0x000fe80003800000 */
[----:B------:R3:W-:Y:S01]  /*2c90*/  @!P5 STG.E.U8 desc[UR52][R4.64+0x8], R11 ;  /* 0x0000080b0400d986 */ /* 0x0007e2000c101134 */
[----:B------:R-:W-:Y:S05]  /*2ca0*/  @P6 BRA `(.L_x_48) ;  /* 0x00000000000c6947 */ /* 0x000fea0003800000 */
[----:B------:R-:W5:Y:S02]  /*2cb0*/  LDG.E.U8 R98, desc[UR52][R2.64+0x9] ;  /* 0x0000093402627981 */ /* 0x000f64000c1e1100 */
[----:B-----5:R-:W-:-:S05]  /*2cc0*/  PRMT R0, R98, 0x8880, RZ ;  /* 0x0000888062007816 */ /* 0x020fca00000000ff */
[----:B------:R-:W-:-:S07]  /*2cd0*/  IMAD R13, R0, R89, RZ ;  /* 0x00000059000d7224 */ /* 0x000fce00078e02ff */
.L_x_48:
[----:B------:R-:W-:Y:S05]  /*2ce0*/  BSYNC B1 ;  /* 0x0000000000017941 */ /* 0x000fea0003800000 */
.L_x_47:
[----:B------:R-:W-:Y:S01]  /*2cf0*/  @!P6 IMAD R29, R29, R88, R13 ;  /* 0x000000581d1de224 */ /* 0x000fe200078e020d */
[----:B------:R-:W-:Y:S04]  /*2d00*/  BSSY B1, `(.L_x_49) ;  /* 0x0000006000017945 */ /* 0x000fe80003800000 */
[----:B------:R0:W-:Y:S01]  /*2d10*/  @!P6 STG.E.U8 desc[UR52][R4.64+0x9], R29 ;  /* 0x0000091d0400e986 */ /* 0x0001e2000c101134 */
[----:B------:R-:W-:Y:S05]  /*2d20*/  @P3 BRA `(.L_x_50) ;  /* 0x00000000000c3947 */ /* 0x000fea0003800000 */
[----:B------:R-:W5:Y:S02]  /*2d30*/  LDG.E.U8 R98, desc[UR52][R8.64+0x8] ;  /* 0x0000083408627981 */ /* 0x000f64000c1e1100 */
[----:B-----5:R-:W-:-:S05]  /*2d40*/  PRMT R0, R98, 0x8880, RZ ;  /* 0x0000888062007816 */ /* 0x020fca00000000ff */
[----:B------:R-:W-:-:S07]  /*2d50*/  IMAD R13, R0, R89, RZ ;  /* 0x00000059000d7224 */ /* 0x000fce00078e02ff */
.L_x_50:
[----:B------:R-:W-:Y:S05]  /*2d60*/  BSYNC B1 ;  /* 0x0000000000017941 */ /* 0x000fea0003800000 */
.L_x_49:
[----:B------:R-:W-:Y:S01]  /*2d70*/  ISETP.LT.OR P5, PT, R14, 0xa, !P0 ;  /* 0x0000000a0e00780c */ /* 0x000fe200047a1670 */
[----:B---3--:R-:W-:Y:S01]  /*2d80*/  @!P3 IMAD R11, R30, R88, R13 ;  /* 0x000000581e0bb224 */ /* 0x008fe200078e020d */
[----:B------:R-:W-:Y:S01]  /*2d90*/  BSSY B1, `(.L_x_51) ;  /* 0x000000a000017945 */ /* 0x000fe20003800000 */
[C---:B------:R-:W-:Y:S02]  /*2da0*/  ISETP.LT.OR P4, PT, R14.reuse, 0x11, !P1 ;  /* 0x000000110e00780c */ /* 0x040fe40004f81670 */
[C---:B------:R-:W-:Y:S01]  /*2db0*/  ISETP.LT.OR P6, PT, R14.reuse, 0x11, !P0 ;  /* 0x000000110e00780c */ /* 0x040fe200047c1670 */
[----:B------:R3:W-:Y:S01]  /*2dc0*/  @!P3 STG.E.U8 desc[UR52][R6.64+0x8], R11 ;  /* 0x0000080b0600b986 */ /* 0x0007e2000c101134 */
[C---:B------:R-:W-:Y:S02]  /*2dd0*/  ISETP.LT.OR P3, PT, R14.reuse, 0x12, !P1 ;  /* 0x000000120e00780c */ /* 0x040fe40004f61670 */
[----:B------:R-:W-:-:S04]  /*2de0*/  ISETP.LT.OR P2, PT, R14, 0x12, !P0 ;  /* 0x000000120e00780c */ /* 0x000fc80004741670 */
[----:B------:R-:W-:Y:S09]  /*2df0*/  @P5 BRA `(.L_x_52) ;  /* 0x00000000000c5947 */ /* 0x000ff20003800000 */
[----:B------:R-:W5:Y:S02]  /*2e00*/  LDG.E.U8 R98, desc[UR52][R8.64+0x9] ;  /* 0x0000093408627981 */ /* 0x000f64000c1e1100 */
[----:B-----5:R-:W-:-:S05]  /*2e10*/  PRMT R0, R98, 0x8880, RZ ;  /* 0x0000888062007816 */ /* 0x020fca00000000ff */
[----:B------:R-:W-:-:S07]  /*2e20*/  IMAD R13, R0, R89, RZ ;  /* 0x00000059000d7224 */ /* 0x000fce00078e02ff */
.L_x_52:
[----:B------:R-:W-:Y:S05]  /*2e30*/  BSYNC B1 ;  /* 0x0000000000017941 */ /* 0x000fea0003800000 */
.L_x_51:
[----:B------:R-:W-:Y:S01]  /*2e40*/  @!P5 IMAD R31, R31, R88, R13 ;  /* 0x000000581f1fd224 */ /* 0x000fe200078e020d */
[----:B------:R-:W-:Y:S04]  /*2e50*/  BSSY B1, `(.L_x_53) ;  /* 0x0000006000017945 */ /* 0x000fe80003800000 */
[----:B------:R0:W-:Y:S01]  /*2e60*/  @!P5 STG.E.U8 desc[UR52][R6.64+0x9], R31 ;  /* 0x0000091f0600d986 */ /* 0x0001e2000c101134 */
[----:B------:R-:W-:Y:S05]  /*2e70*/  @P4 BRA `(.L_x_54) ;  /* 0x00000000000c4947 */ /* 0x000fea0003800000 */
[----:B------:R-:W5:Y:S02]  /*2e80*/  LDG.E.U8 R98, desc[UR52][R2.64+0x10] ;  /* 0x0000103402627981 */ /* 0x000f64000c1e1100 */
[----:B-----5:R-:W-:-:S05]  /*2e90*/  PRMT R0, R98, 0x8880, RZ ;  /* 0x0000888062007816 */ /* 0x020fca00000000ff */
[----:B------:R-:W-:-:S07]  /*2ea0*/  IMAD R13, R0, R89, RZ ;  /* 0x00000059000d7224 */ /* 0x000fce00078e02ff */
.L_x_54:
[----:B------:R-:W-:Y:S05]  /*2eb0*/  BSYNC B1 ;  /* 0x0000000000017941 */ /* 0x000fea0003800000 */
.L_x_53:
[----:B---3--:R-:W-:Y:S01]  /*2ec0*/  @!P4 IMAD R11, R32, R88, R13 ;  /* 0x00000058200bc224 */ /* 0x008fe200078e020d */
[----:B------:R-:W-:Y:S04]  /*2ed0*/  BSSY B1, `(.L_x_55) ;  /* 0x0000006000017945 */ /* 0x000fe80003800000 */
[----:B------:R3:W-:Y:S01]  /*2ee0*/  @!P4 STG.E.U8 desc[UR52][R4.64+0x10], R11 ;  /* 0x0000100b0400c986 */ /* 0x0007e2000c101134 */
[----:B------:R-:W-:Y:S05]  /*2ef0*/  @P3 BRA `(.L_x_56) ;  /* 0x00000000000c3947 */ /* 0x000fea0003800000 */
[----:B------:R-:W5:Y:S02]  /*2f00*/  LDG.E.U8 R98, desc[UR52][R2.64+0x11] ;  /* 0x0000113402627981 */ /* 0x000f64000c1e1100 */
[----:B-----5:R-:W-:-:S05]  /*2f10*/  PRMT R0, R98, 0x8880, RZ ;  /* 0x0000888062007816 */ /* 0x020fca00000000ff */
[----:B------:R-:W-:-:S07]  /*2f20*/  IMAD R13, R0, R89, RZ ;  /* 0x00000059000d7224 */ /* 0x000fce00078e02ff */
.L_x_56:
[----:B------:R-:W-:Y:S05]  /*2f30*/  BSYNC B1 ;  /* 0x0000000000017941 */ /* 0x000fea0003800000 */
.L_x_55:
[----:B------:R-:W-:Y:S01]  /*2f40*/  @!P3 IMAD R33, R33, R88, R13 ;  /* 0x000000582121b224 */ /* 0x000fe200078e020d */
[----:B------:R-:W-:Y:S04]  /*2f50*/  BSSY B1, `(.L_x_57) ;  /* 0x0000006000017945 */ /* 0x000fe80003800000 */
[----:B------:R0:W-:Y:S01]  /*2f60*/  @!P3 STG.E.U8 desc[UR52][R4.64+0x11], R33 ;  /* 0x000011210400b986 */ /* 0x0001e2000c101134 */
[----:B------:R-:W-:Y:S05]  /*2f70*/  @P6 BRA `(.L_x_58) ;  /* 0x00000000000c6947 */ /* 0x000fea0003800000 */
[----:B------:R-:W5:Y:S02]  /*2f80*/  LDG.E.U8 R98, desc[UR52][R8.64+0x10] ;  /* 0x0000103408627981 */ /* 0x000f64000c1e1100 */
[----:B-----5:R-:W-:-:S05]  /*2f90*/  PRMT R0, R98, 0x8880, RZ ;  /* 0x0000888062007816 */ /* 0x020fca00000000ff */
[----:B------:R-:W-:-:S07]  /*2fa0*/  IMAD R13, R0, R89, RZ ;  /* 0x00000059000d7224 */ /* 0x000fce00078e02ff */
.L_x_58:
[----:B------:R-:W-:Y:S05]  /*2fb0*/  BSYNC B1 ;  /* 0x0000000000017941 */ /* 0x000fea0003800000 */
.L_x_57:
[----:B---3--:R-:W-:Y:S01]  /*2fc0*/  @!P6 IMAD R11, R34, R88, R13 ;  /* 0x00000058220be224 */ /* 0x008fe200078e020d */
[----:B------:R-:W-:Y:S04]  /*2fd0*/  BSSY B1, `(.L_x_59) ;  /* 0x0000006000017945 */ /* 0x000fe80003800000 */
[----:B------:R3:W-:Y:S01]  /*2fe0*/  @!P6 STG.E.U8 desc[UR52][R6.64+0x10], R11 ;  /* 0x0000100b0600e986 */ /* 0x0007e2000c101134 */
[----:B------:R-:W-:Y:S05]  /*2ff0*/  @P2 BRA `(.L_x_60) ;  /* 0x00000000000c2947 */ /* 0x000fea0003800000 */
[----:B------:R-:W5:Y:S02]  /*3000*/  LDG.E.U8 R98, desc[UR52][R8.64+0x11] ;  /* 0x0000113408627981 */ /* 0x000f64000c1e1100 */
[----:B-----5:R-:W-:-:S05]  /*3010*/  PRMT R0, R98, 0x8880, RZ ;  /* 0x0000888062007816 */ /* 0x020fca00000000ff */
[----:B------:R-:W-:-:S07]  /*3020*/  IMAD R13, R0, R89, RZ ;  /* 0x00000059000d7224 */ /* 0x000fce00078e02ff */
.L_x_60:
[----:B------:R-:W-:Y:S05]  /*3030*/  BSYNC B1 ;  /* 0x0000000000017941 */ /* 0x000fea0003800000 */
.L_x_59:
[C---:B------:R-:W-:Y:S01]  /*3040*/  ISETP.LT.OR P4, PT, R14.reuse, 0x19, !P1 ;  /* 0x000000190e00780c */ /* 0x040fe20004f81670 */
[----:B------:R-:W-:Y:S01]  /*3050*/  @!P2 IMAD R35, R35, R88, R13 ;  /* 0x000000582323a224 */ /* 0x000fe200078e020d */
        /* <DEDUP_REMOVED lines=10> */
.L_x_62:
[----:B------:R-:W-:Y:S05]  /*3100*/  BSYNC B1 ;  /* 0x0000000000017941 */ /* 0x000fea0003800000 */
.L_x_61:
[----:B---3--:R-:W-:Y:S01]  /*3110*/  @!P4 IMAD R11, R36, R88, R13 ;  /* 0x00000058240bc224 */ /* 0x008fe200078e020d */
[----:B------:R-:W-:Y:S04]  /*3120*/  BSSY B1, `(.L_x_63) ;  /* 0x0000006000017945 */ /* 0x000fe80003800000 */
[----:B------:R3:W-:Y:S01]  /*3130*/  @!P4 STG.E.U8 desc[UR52][R4.64+0x18], R11 ;  /* 0x0000180b0400c986 */ /* 0x0007e2000c101134 */
[----:B------:R-:W-:Y:S05]  /*3140*/  @P3 BRA `(.L_x_64) ;  /* 0x00000000000c3947 */ /* 0x000fea0003800000 */
[----:B------:R-:W5:Y:S02]  /*3150*/  LDG.E.U8 R98, desc[UR52][R2.64+0x19] ;  /* 0x0000193402627981 */ /* 0x000f64000c1e1100 */
[----:B-----5:R-:W-:-:S05]  /*3160*/  PRMT R0, R98, 0x8880, RZ ;  /* 0x0000888062007816 */ /* 0x020fca00000000ff */
[----:B------:R-:W-:-:S07]  /*3170*/  IMAD R13, R0, R89, RZ ;  /* 0x00000059000d7224 */ /* 0x000fce00078e02ff */
.L_x_64:
[----:B------:R-:W-:Y:S05]  /*3180*/  BSYNC B1 ;  /* 0x0000000000017941 */ /* 0x000fea0003800000 */
.L_x_63:
[----:B------:R-:W-:Y:S01]  /*3190*/  @!P3 IMAD R37, R37, R88, R13 ;  /* 0x000000582525b224 */ /* 0x000fe200078e020d */
[----:B------:R-:W-:Y:S04]  /*31a0*/  BSSY B1, `(.L_x_65) ;  /* 0x0000006000017945 */ /* 0x000fe80003800000 */
[----:B------:R0:W-:Y:S01]  /*31b0*/  @!P3 STG.E.U8 desc[UR52][R4.64+0x19], R37 ;  /* 0x000019250400b986 */ /* 0x0001e2000c101134 */
[----:B------:R-:W-:Y:S05]  /*31c0*/  @P5 BRA `(.L_x_66) ;  /* 0x00000000000c5947 */ /* 0x000fea0003800000 */
[----:B------:R-:W5:Y:S02]  /*31d0*/  LDG.E.U8 R98, desc[UR52][R8.64+0x18] ;  /* 0x0000183408627981 */ /* 0x000f64000c1e1100 */
[----:B-----5:R-:W-:-:S05]  /*31e0*/  PRMT R0, R98, 0x8880, RZ ;  /* 0x0000888062007816 */ /* 0x020fca00000000ff */
[----:B------:R-:W-:-:S07]  /*31f0*/  IMAD R13, R0, R89, RZ ;  /* 0x00000059000d7224 */ /* 0x000fce00078e02ff */
.L_x_66:
[----:B------:R-:W-:Y:S05]  /*3200*/  BSYNC B1 ;  /* 0x0000000000017941 */ /* 0x000fea0003800000 */
.L_x_65:
[----:B---3--:R-:W-:Y:S01]  /*3210*/  @!P5 IMAD R11, R38, R88, R13 ;  /* 0x00000058260bd224 */ /* 0x008fe200078e020d */
[----:B------:R-:W-:Y:S04]  /*3220*/  BSSY B1, `(.L_x_67) ;  /* 0x0000006000017945 */ /* 0x000fe80003800000 */
[----:B------:R3:W-:Y:S01]  /*3230*/  @!P5 STG.E.U8 desc[UR52][R6.64+0x18], R11 ;  /* 0x0000180b0600d986 */ /* 0x0007e2000c101134 */
[----:B------:R-:W-:Y:S05]  /*3240*/  @P6 BRA `(.L_x_68) ;  /* 0x00000000000c6947 */ /* 0x000fea0003800000 */
[----:B------:R-:W5:Y:S02]  /*3250*/  LDG.E.U8 R98, desc[UR52][R8.64+0x19] ;  /* 0x0000193408627981 */ /* 0x000f64000c1e1100 */
[----:B-----5:R-:W-:-:S05]  /*3260*/  PRMT R0, R98, 0x8880, RZ ;  /* 0x0000888062007816 */ /* 0x020fca00000000ff */
[----:B------:R-:W-:-:S07]  /*3270*/  IMAD R13, R0, R89, RZ ;  /* 0x00000059000d7224 */ /* 0x000fce00078e02ff */
.L_x_68:
[----:B------:R-:W-:Y:S05]  /*3280*/  BSYNC B1 ;  /* 0x0000000000017941 */ /* 0x000fea0003800000 */
.L_x_67:
[----:B------:R-:W-:Y:S01]  /*3290*/  @!P6 IMAD R39, R39, R88, R13 ;  /* 0x000000582727e224 */ /* 0x000fe200078e020d */
[----:B------:R-:W-:Y:S04]  /*32a0*/  BSSY B1, `(.L_x_69) ;  /* 0x0000006000017945 */ /* 0x000fe80003800000 */
[----:B------:R0:W-:Y:S01]  /*32b0*/  @!P6 STG.E.U8 desc[UR52][R6.64+0x19], R39 ;  /* 0x000019270600e986 */ /* 0x0001e2000c101134 */
[----:B------:R-:W-:Y:S05]  /*32c0*/  @P2 BRA `(.L_x_70) ;  /* 0x00000000000c2947 */ /* 0x000fea0003800000 */
[----:B------:R-:W5:Y:S02]  /*32d0*/  LDG.E.U8 R98, desc[UR52][R2.64+0x20] ;  /* 0x0000203402627981 */ /* 0x000f64000c1e1100 */
[----:B-----5:R-:W-:-:S05]  /*32e0*/  PRMT R0, R98, 0x8880, RZ ;  /* 0x0000888062007816 */ /* 0x020fca00000000ff */
[----:B------:R-:W-:-:S07]  /*32f0*/  IMAD R13, R0, R89, RZ ;  /* 0x00000059000d7224 */ /* 0x000fce00078e02ff */
.L_x_70:
[----:B------:R-:W-:Y:S05]  /*3300*/  BSYNC B1 ;  /* 0x0000000000017941 */ /* 0x000fea0003800000 */
.L_x_69:
        /* <DEDUP_REMOVED lines=12> */
.L_x_72:
[----:B------:R-:W-:Y:S05]  /*33d0*/  BSYNC B1 ;  /* 0x0000000000017941 */ /* 0x000fea0003800000 */
.L_x_71:
[----:B------:R-:W-:Y:S01]  /*33e0*/  @!P4 IMAD R41, R41, R88, R13 ;  /* 0x000000582929c224 */ /* 0x000fe200078e020d */
[----:B------:R-:W-:Y:S04]  /*33f0*/  BSSY B1, `(.L_x_73) ;  /* 0x0000006000017945 */ /* 0x000fe80003800000 */
[----:B------:R0:W-:Y:S01]  /*3400*/  @!P4 STG.E.U8 desc[UR52][R4.64+0x21], R41 ;  /* 0x000021290400c986 */ /* 0x0001e2000c101134 */
[----:B------:R-:W-:Y:S05]  /*3410*/  @P3 BRA `(.L_x_74) ;  /* 0x00000000000c3947 */ /* 0x000fea0003800000 */
[----:B------:R-:W5:Y:S02]  /*3420*/  LDG.E.U8 R98, desc[UR52][R8.64+0x20] ;  /* 0x0000203408627981 */ /* 0x000f64000c1e1100 */
[----:B-----5:R-:W-:-:S05]  /*3430*/  PRMT R0, R98, 0x8880, RZ ;  /* 0x0000888062007816 */ /* 0x020fca00000000ff */
[----:B------:R-:W-:-:S07]  /*3440*/  IMAD R13, R0, R89, RZ ;  /* 0x00000059000d7224 */ /* 0x000fce00078e02ff */
.L_x_74:
[----:B------:R-:W-:Y:S05]  /*3450*/  BSYNC B1 ;  /* 0x0000000000017941 */ /* 0x000fea0003800000 */
.L_x_73:
[----:B---3--:R-:W-:Y:S01]  /*3460*/  @!P3 IMAD R11, R42, R88, R13 ;  /* 0x000000582a0bb224 */ /* 0x008fe200078e020d */
[----:B------:R-:W-:Y:S04]  /*3470*/  BSSY B1, `(.L_x_75) ;  /* 0x0000006000017945 */ /* 0x000fe80003800000 */
[----:B------:R3:W-:Y:S01]  /*3480*/  @!P3 STG.E.U8 desc[UR52][R6.64+0x20], R11 ;  /* 0x0000200b0600b986 */ /* 0x0007e2000c101134 */
[----:B------:R-:W-:Y:S05]  /*3490*/  @P5 BRA `(.L_x_76) ;  /* 0x00000000000c5947 */ /* 0x000fea0003800000 */
[----:B------:R-:W5:Y:S02]  /*34a0*/  LDG.E.U8 R98, desc[UR52][R8.64+0x21] ;  /* 0x0000213408627981 */ /* 0x000f64000c1e1100 */
[----:B-----5:R-:W-:-:S05]  /*34b0*/  PRMT R0, R98, 0x8880, RZ ;  /* 0x0000888062007816 */ /* 0x020fca00000000ff */
[----:B------:R-:W-:-:S07]  /*34c0*/  IMAD R13, R0, R89, RZ ;  /* 0x00000059000d7224 */ /* 0x000fce00078e02ff */
.L_x_76:
[----:B------:R-:W-:Y:S05]  /*34d0*/  BSYNC B1 ;  /* 0x0000000000017941 */ /* 0x000fea0003800000 */
.L_x_75:
[----:B------:R-:W-:Y:S01]  /*34e0*/  @!P5 IMAD R43, R43, R88, R13 ;  /* 0x000000582b2bd224 */ /* 0x000fe200078e020d */
[----:B------:R-:W-:Y:S04]  /*34f0*/  BSSY B1, `(.L_x_77) ;  /* 0x0000006000017945 */ /* 0x000fe80003800000 */
[----:B------:R0:W-:Y:S01]  /*3500*/  @!P5 STG.E.U8 desc[UR52][R6.64+0x21], R43 ;  /* 0x0000212b0600d986 */ /* 0x0001e2000c101134 */
[----:B------:R-:W-:Y:S05]  /*3510*/  @P6 BRA `(.L_x_78) ;  /* 0x00000000000c6947 */ /* 0x000fea0003800000 */
[----:B------:R-:W5:Y:S02]  /*3520*/  LDG.E.U8 R98, desc[UR52][R2.64+0x28] ;  /* 0x0000283402627981 */ /* 0x000f64000c1e1100 */
[----:B-----5:R-:W-:-:S05]  /*3530*/  PRMT R0, R98, 0x8880, RZ ;  /* 0x0000888062007816 */ /* 0x020fca00000000ff */
[----:B------:R-:W-:-:S07]  /*3540*/  IMAD R13, R0, R89, RZ ;  /* 0x00000059000d7224 */ /* 0x000fce00078e02ff */
.L_x_78:
[----:B------:R-:W-:Y:S05]  /*3550*/  BSYNC B1 ;  /* 0x0000000000017941 */ /* 0x000fea0003800000 */
.L_x_77:
[----:B---3--:R-:W-:Y:S01]  /*3560*/  @!P6 IMAD R11, R44, R88, R13 ;  /* 0x000000582c0be224 */ /* 0x008fe200078e020d */
[----:B------:R-:W-:Y:S04]  /*3570*/  BSSY B1, `(.L_x_79) ;  /* 0x0000006000017945 */ /* 0x000fe80003800000 */
[----:B------:R3:W-:Y:S01]  /*3580*/  @!P6 STG.E.U8 desc[UR52][R4.64+0x28], R11 ;  /* 0x0000280b0400e986 */ /* 0x0007e2000c101134 */
[----:B------:R-:W-:Y:S05]  /*3590*/  @P2 BRA `(.L_x_80) ;  /* 0x00000000000c2947 */ /* 0x000fea0003800000 */
[----:B------:R-:W5:Y:S02]  /*35a0*/  LDG.E.U8 R98, desc[UR52][R2.64+0x29] ;  /* 0x0000293402627981 */ /* 0x000f64000c1e1100 */
[----:B-----5:R-:W-:-:S05]  /*35b0*/  PRMT R0, R98, 0x8880, RZ ;  /* 0x0000888062007816 */ /* 0x020fca00000000ff */
[----:B------:R-:W-:-:S07]  /*35c0*/  IMAD R13, R0, R89, RZ ;  /* 0x00000059000d7224 */ /* 0x000fce00078e02ff */
.L_x_80:
[----:B------:R-:W-:Y:S05]  /*35d0*/  BSYNC B1 ;  /* 0x0000000000017941 */ /* 0x000fea0003800000 */
.L_x_79:
        /* <DEDUP_REMOVED lines=12> */
.L_x_82:
[----:B------:R-:W-:Y:S05]  /*36a0*/  BSYNC B1 ;  /* 0x0000000000017941 */ /* 0x000fea0003800000 */
.L_x_81:
[----:B---3--:R-:W-:Y:S01]  /*36b0*/  @!P4 IMAD R11, R46, R88, R13 ;  /* 0x000000582e0bc224 */ /* 0x008fe200078e020d */
[----:B------:R-:W-:Y:S04]  /*36c0*/  BSSY B1, `(.L_x_83) ;  /* 0x0000006000017945 */ /* 0x000fe80003800000 */
[----:B------:R3:W-:Y:S01]  /*36d0*/  @!P4 STG.E.U8 desc[UR52][R6.64+0x28], R11 ;  /* 0x0000280b0600c986 */ /* 0x0007e2000c101134 */
[----:B------:R-:W-:Y:S05]  /*36e0*/  @P3 BRA `(.L_x_84) ;  /* 0x00000000000c3947 */ /* 0x000fea0003800000 */
[----:B------:R-:W5:Y:S02]  /*36f0*/  LDG.E.U8 R98, desc[UR52][R8.64+0x29] ;  /* 0x0000293408627981 */ /* 0x000f64000c1e1100 */
[----:B-----5:R-:W-:-:S05]  /*3700*/  PRMT R0, R98, 0x8880, RZ ;  /* 0x0000888062007816 */ /* 0x020fca00000000ff */
[----:B------:R-:W-:-:S07]  /*3710*/  IMAD R13, R0, R89, RZ ;  /* 0x00000059000d7224 */ /* 0x000fce00078e02ff */
.L_x_84:
[----:B------:R-:W-:Y:S05]  /*3720*/  BSYNC B1 ;  /* 0x0000000000017941 */ /* 0x000fea0003800000 */
.L_x_83:
[----:B------:R-:W-:Y:S01]  /*3730*/  @!P3 IMAD R47, R47, R88, R13 ;  /* 0x000000582f2fb224 */ /* 0x000fe200078e020d */
[----:B------:R-:W-:Y:S04]  /*3740*/  BSSY B1, `(.L_x_85) ;  /* 0x0000006000017945 */ /* 0x000fe80003800000 */
[----:B------:R0:W-:Y:S01]  /*3750*/  @!P3 STG.E.U8 desc[UR52][R6.64+0x29], R47 ;  /* 0x0000292f0600b986 */ /* 0x0001e2000c101134 */
[----:B------:R-:W-:Y:S05]  /*3760*/  @P5 BRA `(.L_x_86) ;  /* 0x00000000000c5947 */ /* 0x000fea0003800000 */
[----:B------:R-:W5:Y:S02]  /*3770*/  LDG.E.U8 R98, desc[UR52][R2.64+0x30] ;  /* 0x0000303402627981 */ /* 0x000f64000c1e1100 */
[----:B-----5:R-:W-:-:S05]  /*3780*/  PRMT R0, R98, 0x8880, RZ ;  /* 0x0000888062007816 */ /* 0x020fca00000000ff */
[----:B------:R-:W-:-:S07]  /*3790*/  IMAD R13, R0, R89, RZ ;  /* 0x00000059000d7224 */ /* 0x000fce00078e02ff */
.L_x_86:
[----:B------:R-:W-:Y:S05]  /*37a0*/  BSYNC B1 ;  /* 0x0000000000017941 */ /* 0x000fea0003800000 */
.L_x_85:
[----:B---3--:R-:W-:Y:S01]  /*37b0*/  @!P5 IMAD R11, R48, R88, R13 ;  /* 0x00000058300bd224 */ /* 0x008fe200078e020d */
[----:B------:R-:W-:Y:S04]  /*37c0*/  BSSY B1, `(.L_x_87) ;  /* 0x0000006000017945 */ /* 0x000fe80003800000 */
[----:B------:R3:W-:Y:S01]  /*37d0*/  @!P5 STG.E.U8 desc[UR52][R4.64+0x30], R11 ;  /* 0x0000300b0400d986 */ /* 0x0007e2000c101134 */
[----:B------:R-:W-:Y:S05]  /*37e0*/  @P6 BRA `(.L_x_88) ;  /* 0x00000000000c6947 */ /* 0x000fea0003800000 */
[----:B------:R-:W5:Y:S02]  /*37f0*/  LDG.E.U8 R98, desc[UR52][R2.64+0x31] ;  /* 0x0000313402627981 */ /* 0x000f64000c1e1100 */
[----:B-----5:R-:W-:-:S05]  /*3800*/  PRMT R0, R98, 0x8880, RZ ;  /* 0x0000888062007816 */ /* 0x020fca00000000ff */
[----:B------:R-:W-:-:S07]  /*3810*/  IMAD R13, R0, R89, RZ ;  /* 0x00000059000d7224 */ /* 0x000fce00078e02ff */
.L_x_88:
[----:B------:R-:W-:Y:S05]  /*3820*/  BSYNC B1 ;  /* 0x0000000000017941 */ /* 0x000fea0003800000 */
.L_x_87:
[----:B------:R-:W-:Y:S01]  /*3830*/  @!P6 IMAD R49, R49, R88, R13 ;  /* 0x000000583131e224 */ /* 0x000fe200078e020d */
[----:B------:R-:W-:Y:S04]  /*3840*/  BSSY B1, `(.L_x_89) ;  /* 0x0000006000017945 */ /* 0x000fe80003800000 */
[----:B------:R0:W-:Y:S01]  /*3850*/  @!P6 STG.E.U8 desc[UR52][R4.64+0x31], R49 ;  /* 0x000031310400e986 */ /* 0x0001e2000c101134 */
[----:B------:R-:W-:Y:S05]  /*3860*/  @P2 BRA `(.L_x_90) ;  /* 0x00000000000c2947 */ /* 0x000fea0003800000 */
[----:B------:R-:W5:Y:S02]  /*3870*/  LDG.E.U8 R98, desc[UR52][R8.64+0x30] ;  /* 0x0000303408627981 */ /* 0x000f64000c1e1100 */
[----:B-----5:R-:W-:-:S05]  /*3880*/  PRMT R0, R98, 0x8880, RZ ;  /* 0x0000888062007816 */ /* 0x020fca00000000ff */
[----:B------:R-:W-:-:S07]  /*3890*/  IMAD R13, R0, R89, RZ ;  /* 0x00000059000d7224 */ /* 0x000fce00078e02ff */
.L_x_90:
[----:B------:R-:W-:Y:S05]  /*38a0*/  BSYNC B1 ;  /* 0x0000000000017941 */ /* 0x000fea0003800000 */
.L_x_89:
        /* <DEDUP_REMOVED lines=12> */
.L_x_92:
[----:B------:R-:W-:Y:S05]  /*3970*/  BSYNC B1 ;  /* 0x0000000000017941 */ /* 0x000fea0003800000 */
.L_x_91:
[----:B------:R-:W-:Y:S01]  /*3980*/  @!P4 IMAD R51, R51, R88, R13 ;  /* 0x000000583333c224 */ /* 0x000fe200078e020d */
[----:B------:R-:W-:Y:S04]  /*3990*/  BSSY B1, `(.L_x_93) ;  /* 0x0000006000017945 */ /* 0x000fe80003800000 */
[----:B------:R0:W-:Y:S01]  /*39a0*/  @!P4 STG.E.U8 desc[UR52][R6.64+0x31], R51 ;  /* 0x000031330600c986 */ /* 0x0001e2000c101134 */
[----:B------:R-:W-:Y:S05]  /*39b0*/  @P3 BRA `(.L_x_94) ;  /* 0x00000000000c3947 */ /* 0x000fea0003800000 */
[----:B------:R-:W5:Y:S02]  /*39c0*/  LDG.E.U8 R98, desc[UR52][R2.64+0x38] ;  /* 0x0000383402627981 */ /* 0x000f64000c1e1100 */
[----:B-----5:R-:W-:-:S05]  /*39d0*/  PRMT R0, R98, 0x8880, RZ ;  /* 0x0000888062007816 */ /* 0x020fca00000000ff */
[----:B------:R-:W-:-:S07]  /*39e0*/  IMAD R13, R0, R89, RZ ;  /* 0x00000059000d7224 */ /* 0x000fce00078e02ff */
.L_x_94:
[----:B------:R-:W-:Y:S05]  /*39f0*/  BSYNC B1 ;  /* 0x0000000000017941 */ /* 0x000fea0003800000 */
.L_x_93:
[----:B---3--:R-:W-:Y:S01]  /*3a00*/  @!P3 IMAD R11, R52, R88, R13 ;  /* 0x00000058340bb224 */ /* 0x008fe200078e020d */
[----:B------:R-:W-:Y:S04]  /*3a10*/  BSSY B1, `(.L_x_95) ;  /* 0x0000006000017945 */ /* 0x000fe80003800000 */
[----:B------:R3:W-:Y:S01]  /*3a20*/  @!P3 STG.E.U8 desc[UR52][R4.64+0x38], R11 ;  /* 0x0000380b0400b986 */ /* 0x0007e2000c101134 */
[----:B------:R-:W-:Y:S05]  /*3a30*/  @P5 BRA `(.L_x_96) ;  /* 0x00000000000c5947 */ /* 0x000fea0003800000 */
[----:B------:R-:W5:Y:S02]  /*3a40*/  LDG.E.U8 R98, desc[UR52][R2.64+0x39] ;  /* 0x0000393402627981 */ /* 0x000f64000c1e1100 */
[----:B-----5:R-:W-:-:S05]  /*3a50*/  PRMT R0, R98, 0x8880, RZ ;  /* 0x0000888062007816 */ /* 0x020fca00000000ff */
[----:B------:R-:W-:-:S07]  /*3a60*/  IMAD R13, R0, R89, RZ ;  /* 0x00000059000d7224 */ /* 0x000fce00078e02ff */
.L_x_96:
[----:B------:R-:W-:Y:S05]  /*3a70*/  BSYNC B1 ;  /* 0x0000000000017941 */ /* 0x000fea0003800000 */
.L_x_95:
[----:B------:R-:W-:Y:S01]  /*3a80*/  @!P5 IMAD R53, R53, R88, R13 ;  /* 0x000000583535d224 */ /* 0x000fe200078e020d */
[----:B------:R-:W-:Y:S04]  /*3a90*/  BSSY B1, `(.L_x_97) ;  /* 0x0000006000017945 */ /* 0x000fe80003800000 */
[----:B------:R0:W-:Y:S01]  /*3aa0*/  @!P5 STG.E.U8 desc[UR52][R4.64+0x39], R53 ;  /* 0x000039350400d986 */ /* 0x0001e2000c101134 */
[----:B------:R-:W-:Y:S05]  /*3ab0*/  @P6 BRA `(.L_x_98) ;  /* 0x00000000000c6947 */ /* 0x000fea0003800000 */
[----:B------:R-:W5:Y:S02]  /*3ac0*/  LDG.E.U8 R98, desc[UR52][R8.64+0x38] ;  /* 0x0000383408627981 */ /* 0x000f64000c1e1100 */
[----:B-----5:R-:W-:-:S05]  /*3ad0*/  PRMT R0, R98, 0x8880, RZ ;  /* 0x0000888062007816 */ /* 0x020fca00000000ff */
[----:B------:R-:W-:-:S07]  /*3ae0*/  IMAD R13, R0, R89, RZ ;  /* 0x00000059000d7224 */ /* 0x000fce00078e02ff */
.L_x_98:
[----:B------:R-:W-:Y:S05]  /*3af0*/  BSYNC B1 ;  /* 0x0000000000017941 */ /* 0x000fea0003800000 */
.L_x_97:
[----:B---3--:R-:W-:Y:S01]  /*3b00*/  @!P6 IMAD R11, R54, R88, R13 ;  /* 0x00000058360be224 */ /* 0x008fe200078e020d */
[----:B------:R-:W-:Y:S04]  /*3b10*/  BSSY B1, `(.L_x_99) ;  /* 0x0000006000017945 */ /* 0x000fe80003800000 */
[----:B------:R3:W-:Y:S01]  /*3b20*/  @!P6 STG.E.U8 desc[UR52][R6.64+0x38], R11 ;  /* 0x0000380b0600e986 */ /* 0x0007e2000c101134 */
[----:B------:R-:W-:Y:S05]  /*3b30*/  @P2 BRA `(.L_x_100) ;  /* 0x00000000000c2947 */ /* 0x000fea0003800000 */
[----:B------:R-:W5:Y:S02]  /*3b40*/  LDG.E.U8 R98, desc[UR52][R8.64+0x39] ;  /* 0x0000393408627981 */ /* 0x000f64000c1e1100 */
[----:B-----5:R-:W-:-:S05]  /*3b50*/  PRMT R0, R98, 0x8880, RZ ;  /* 0x0000888062007816 */ /* 0x020fca00000000ff */
[----:B------:R-:W-:-:S07]  /*3b60*/  IMAD R13, R0, R89, RZ ;  /* 0x00000059000d7224 */ /* 0x000fce00078e02ff */
.L_x_100:
[----:B------:R-:W-:Y:S05]  /*3b70*/  BSYNC B1 ;  /* 0x0000000000017941 */ /* 0x000fea0003800000 */
.L_x_99:
        /* <DEDUP_REMOVED lines=12> */
.L_x_102:
[----:B------:R-:W-:Y:S05]  /*3c40*/  BSYNC B1 ;  /* 0x0000000000017941 */ /* 0x000fea0003800000 */
.L_x_101:
[----:B---3--:R-:W-:Y:S01]  /*3c50*/  @!P4 IMAD R11, R56, R88, R13 ;  /* 0x00000058380bc224 */ /* 0x008fe200078e020d */
[----:B------:R-:W-:Y:S04]  /*3c60*/  BSSY B1, `(.L_x_103) ;  /* 0x0000006000017945 */ /* 0x000fe80003800000 */
[----:B------:R3:W-:Y:S01]  /*3c70*/  @!P4 STG.E.U8 desc[UR52][R4.64+0x40], R11 ;  /* 0x0000400b0400c986 */ /* 0x0007e2000c101134 */
[----:B------:R-:W-:Y:S05]  /*3c80*/  @P3 BRA `(.L_x_104) ;  /* 0x00000000000c3947 */ /* 0x000fea0003800000 */
[----:B------:R-:W5:Y:S02]  /*3c90*/  LDG.E.U8 R98, desc[UR52][R2.64+0x41] ;  /* 0x0000413402627981 */ /* 0x000f64000c1e1100 */
[----:B-----5:R-:W-:-:S05]  /*3ca0*/  PRMT R0, R98, 0x8880, RZ ;  /* 0x0000888062007816 */ /* 0x020fca00000000ff */
[----:B------:R-:W-:-:S07]  /*3cb0*/  IMAD R13, R0, R89, RZ ;  /* 0x00000059000d7224 */ /* 0x000fce00078e02ff */
.L_x_104:
[----:B------:R-:W-:Y:S05]  /*3cc0*/  BSYNC B1 ;  /* 0x0000000000017941 */ /* 0x000fea0003800000 */
.L_x_103:
[----:B------:R-:W-:Y:S01]  /*3cd0*/  @!P3 IMAD R57, R57, R88, R13 ;  /* 0x000000583939b224 */ /* 0x000fe200078e020d */
[----:B------:R-:W-:Y:S04]  /*3ce0*/  BSSY B1, `(.L_x_105) ;  /* 0x0000006000017945 */ /* 0x000fe80003800000 */
[----:B------:R0:W-:Y:S01]  /*3cf0*/  @!P3 STG.E.U8 desc[UR52][R4.64+0x41], R57 ;  /* 0x000041390400b986 */ /* 0x0001e2000c101134 */
[----:B------:R-:W-:Y:S05]  /*3d00*/  @P5 BRA `(.L_x_106) ;  /* 0x00000000000c5947 */ /* 0x000fea0003800000 */
[----:B------:R-:W5:Y:S02]  /*3d10*/  LDG.E.U8 R98, desc[UR52][R8.64+0x40] ;  /* 0x0000403408627981 */ /* 0x000f64000c1e1100 */
[----:B-----5:R-:W-:-:S05]  /*3d20*/  PRMT R0, R98, 0x8880, RZ ;  /* 0x0000888062007816 */ /* 0x020fca00000000ff */
[----:B------:R-:W-:-:S07]  /*3d30*/  IMAD R13, R0, R89, RZ ;  /* 0x00000059000d7224 */ /* 0x000fce00078e02ff */
.L_x_106:
[----:B------:R-:W-:Y:S05]  /*3d40*/  BSYNC B1 ;  /* 0x0000000000017941 */ /* 0x000fea0003800000 */
.L_x_105:
[----:B---3--:R-:W-:Y:S01]  /*3d50*/  @!P5 IMAD R11, R58, R88, R13 ;  /* 0x000000583a0bd224 */ /* 0x008fe200078e020d */
[----:B------:R-:W-:Y:S04]  /*3d60*/  BSSY B1, `(.L_x_107) ;  /* 0x0000006000017945 */ /* 0x000fe80003800000 */
[----:B------:R3:W-:Y:S01]  /*3d70*/  @!P5 STG.E.U8 desc[UR52][R6.64+0x40], R11 ;  /* 0x0000400b0600d986 */ /* 0x0007e2000c101134 */
[----:B------:R-:W-:Y:S05]  /*3d80*/  @P6 BRA `(.L_x_108) ;  /* 0x00000000000c6947 */ /* 0x000fea0003800000 */
[----:B------:R-:W5:Y:S02]  /*3d90*/  LDG.E.U8 R98, desc[UR52][R8.64+0x41] ;  /* 0x0000413408627981 */ /* 0x000f64000c1e1100 */
[----:B-----5:R-:W-:-:S05]  /*3da0*/  PRMT R0, R98, 0x8880, RZ ;  /* 0x0000888062007816 */ /* 0x020fca00000000ff */
[----:B------:R-:W-:-:S07]  /*3db0*/  IMAD R13, R0, R89, RZ ;  /* 0x00000059000d7224 */ /* 0x000fce00078e02ff */
.L_x_108:
[----:B------:R-:W-:Y:S05]  /*3dc0*/  BSYNC B1 ;  /* 0x0000000000017941 */ /* 0x000fea0003800000 */
.L_x_107:
[----:B------:R-:W-:Y:S01]  /*3dd0*/  @!P6 IMAD R59, R59, R88, R13 ;  /* 0x000000583b3be224 */ /* 0x000fe200078e020d */
[----:B------:R-:W-:Y:S04]  /*3de0*/  BSSY B1, `(.L_x_109) ;  /* 0x0000006000017945 */ /* 0x000fe80003800000 */
[----:B------:R0:W-:Y:S01]  /*3df0*/  @!P6 STG.E.U8 desc[UR52][R6.64+0x41], R59 ;  /* 0x0000413b0600e986 */ /* 0x0001e2000c101134 */
[----:B------:R-:W-:Y:S05]  /*3e00*/  @P2 BRA `(.L_x_110) ;  /* 0x00000000000c2947 */ /* 0x000fea0003800000 */
[----:B------:R-:W5:Y:S02]  /*3e10*/  LDG.E.U8 R98, desc[UR52][R2.64+0x48] ;  /* 0x0000483402627981 */ /* 0x000f64000c1e1100 */
[----:B-----5:R-:W-:-:S05]  /*3e20*/  PRMT R0, R98, 0x8880, RZ ;  /* 0x0000888062007816 */ /* 0x020fca00000000ff */
[----:B------:R-:W-:-:S07]  /*3e30*/  IMAD R13, R0, R89, RZ ;  /* 0x00000059000d7224 */ /* 0x000fce00078e02ff */
.L_x_110:
[----:B------:R-:W-:Y:S05]  /*3e40*/  BSYNC B1 ;  /* 0x0000000000017941 */ /* 0x000fea0003800000 */
.L_x_109:
        /* <DEDUP_REMOVED lines=12> */
.L_x_112:
[----:B------:R-:W-:Y:S05]  /*3f10*/  BSYNC B1 ;  /* 0x0000000000017941 */ /* 0x000fea0003800000 */
.L_x_111:
[----:B------:R-:W-:Y:S01]  /*3f20*/  @!P4 IMAD R61, R61, R88, R13 ;  /* 0x000000583d3dc224 */ /* 0x000fe200078e020d */
[----:B------:R-:W-:Y:S04]  /*3f30*/  BSSY B1, `(.L_x_113) ;  /* 0x0000006000017945 */ /* 0x000fe80003800000 */
[----:B------:R0:W-:Y:S01]  /*3f40*/  @!P4 STG.E.U8 desc[UR52][R4.64+0x49], R61 ;  /* 0x0000493d0400c986 */ /* 0x0001e2000c101134 */
[----:B------:R-:W-:Y:S05]  /*3f50*/  @P3 BRA `(.L_x_114) ;  /* 0x00000000000c3947 */ /* 0x000fea0003800000 */
[----:B------:R-:W5:Y:S02]  /*3f60*/  LDG.E.U8 R98, desc[UR52][R8.64+0x48] ;  /* 0x0000483408627981 */ /* 0x000f64000c1e1100 */
[----:B-----5:R-:W-:-:S05]  /*3f70*/  PRMT R0, R98, 0x8880, RZ ;  /* 0x0000888062007816 */ /* 0x020fca00000000ff */
[----:B------:R-:W-:-:S07]  /*3f80*/  IMAD R13, R0, R89, RZ ;  /* 0x00000059000d7224 */ /* 0x000fce00078e02ff */
.L_x_114:
[----:B------:R-:W-:Y:S05]  /*3f90*/  BSYNC B1 ;  /* 0x0000000000017941 */ /* 0x000fea0003800000 */
.L_x_113:
[----:B---3--:R-:W-:Y:S01]  /*3fa0*/  @!P3 IMAD R11, R62, R88, R13 ;  /* 0x000000583e0bb224 */ /* 0x008fe200078e020d */
[----:B------:R-:W-:Y:S04]  /*3fb0*/  BSSY B1, `(.L_x_115) ;  /* 0x0000006000017945 */ /* 0x000fe80003800000 */
[----:B------:R3:W-:Y:S01]  /*3fc0*/  @!P3 STG.E.U8 desc[UR52][R6.64+0x48], R11 ;  /* 0x0000480b0600b986 */ /* 0x0007e2000c101134 */
[----:B------:R-:W-:Y:S05]  /*3fd0*/  @P5 BRA `(.L_x_116) ;  /* 0x00000000000c5947 */ /* 0x000fea0003800000 */
[----:B------:R-:W5:Y:S02]  /*3fe0*/  LDG.E.U8 R98, desc[UR52][R8.64+0x49] ;  /* 0x0000493408627981 */ /* 0x000f64000c1e1100 */
[----:B-----5:R-:W-:-:S05]  /*3ff0*/  PRMT R0, R98, 0x8880, RZ ;  /* 0x0000888062007816 */ /* 0x020fca00000000ff */
[----:B------:R-:W-:-:S07]  /*4000*/  IMAD R13, R0, R89, RZ ;  /* 0x00000059000d7224 */ /* 0x000fce00078e02ff */
.L_x_116:
[----:B------:R-:W-:Y:S05]  /*4010*/  BSYNC B1 ;  /* 0x0000000000017941 */ /* 0x000fea0003800000 */
.L_x_115:
[----:B------:R-:W-:Y:S01]  /*4020*/  @!P5 IMAD R63, R63, R88, R13 ;  /* 0x000000583f3fd224 */ /* 0x000fe200078e020d */
[----:B------:R-:W-:Y:S04]  /*4030*/  BSSY B1, `(.L_x_117) ;  /* 0x0000006000017945 */ /* 0x000fe80003800000 */
[----:B------:R0:W-:Y:S01]  /*4040*/  @!P5 STG.E.U8 desc[UR52][R6.64+0x49], R63 ;  /* 0x0000493f0600d986 */ /* 0x0001e2000c101134 */
[----:B------:R-:W-:Y:S05]  /*4050*/  @P6 BRA `(.L_x_118) ;  /* 0x00000000000c6947 */ /* 0x000fea0003800000 */
[----:B------:R-:W5:Y:S02]  /*4060*/  LDG.E.U8 R98, desc[UR52][R2.64+0x50] ;  /* 0x0000503402627981 */ /* 0x000f64000c1e1100 */
[----:B-----5:R-:W-:-:S05]  /*4070*/  PRMT R0, R98, 0x8880, RZ ;  /* 0x0000888062007816 */ /* 0x020fca00000000ff */
[----:B------:R-:W-:-:S07]  /*4080*/  IMAD R13, R0, R89, RZ ;  /* 0x00000059000d7224 */ /* 0x000fce00078e02ff */
.L_x_118:
[----:B------:R-:W-:Y:S05]  /*4090*/  BSYNC B1 ;  /* 0x0000000000017941 */ /* 0x000fea0003800000 */
.L_x_117:
[----:B---3--:R-:W-:Y:S01]  /*40a0*/  @!P6 IMAD R11, R64, R88, R13 ;  /* 0x00000058400be224 */ /* 0x008fe200078e020d */
[----:B------:R-:W-:Y:S04]  /*40b0*/  BSSY B1, `(.L_x_119) ;  /* 0x0000006000017945 */ /* 0x000fe80003800000 */
[----:B------:R3:W-:Y:S01]  /*40c0*/  @!P6 STG.E.U8 desc[UR52][R4.64+0x50], R11 ;  /* 0x0000500b0400e986 */ /* 0x0007e2000c101134 */
[----:B------:R-:W-:Y:S05]  /*40d0*/  @P2 BRA `(.L_x_120) ;  /* 0x00000000000c2947 */ /* 0x000fea0003800000 */
[----:B------:R-:W5:Y:S02]  /*40e0*/  LDG.E.U8 R98, desc[UR52][R2.64+0x51] ;  /* 0x0000513402627981 */ /* 0x000f64000c1e1100 */
[----:B-----5:R-:W-:-:S05]  /*40f0*/  PRMT R0, R98, 0x8880, RZ ;  /* 0x0000888062007816 */ /* 0x020fca00000000ff */
[----:B------:R-:W-:-:S07]  /*4100*/  IMAD R13, R0, R89, RZ ;  /* 0x00000059000d7224 */ /* 0x000fce00078e02ff */
.L_x_120:
[----:B------:R-:W-:Y:S05]  /*4110*/  BSYNC B1 ;  /* 0x0000000000017941 */ /* 0x000fea0003800000 */
.L_x_119:
        /* <DEDUP_REMOVED lines=12> */
.L_x_122:
[----:B------:R-:W-:Y:S05]  /*41e0*/  BSYNC B1 ;  /* 0x0000000000017941 */ /* 0x000fea0003800000 */
.L_x_121:
[----:B---3--:R-:W-:Y:S01]  /*41f0*/  @!P4 IMAD R11, R66, R88, R13 ;  /* 0x00000058420bc224 */ /* 0x008fe200078e020d */
[----:B------:R-:W-:Y:S04]  /*4200*/  BSSY B1, `(.L_x_123) ;  /* 0x0000006000017945 */ /* 0x000fe80003800000 */
[----:B------:R3:W-:Y:S01]  /*4210*/  @!P4 STG.E.U8 desc[UR52][R6.64+0x50], R11 ;  /* 0x0000500b0600c986 */ /* 0x0007e2000c101134 */
[----:B------:R-:W-:Y:S05]  /*4220*/  @P3 BRA `(.L_x_124) ;  /* 0x00000000000c3947 */ /* 0x000fea0003800000 */
[----:B------:R-:W5:Y:S02]  /*4230*/  LDG.E.U8 R98, desc[UR52][R8.64+0x51] ;  /* 0x0000513408627981 */ /* 0x000f64000c1e1100 */
[----:B-----5:R-:W-:-:S05]  /*4240*/  PRMT R0, R98, 0x8880, RZ ;  /* 0x0000888062007816 */ /* 0x020fca00000000ff */
[----:B------:R-:W-:-:S07]  /*4250*/  IMAD R13, R0, R89, RZ ;  /* 0x00000059000d7224 */ /* 0x000fce00078e02ff */
.L_x_124:
[----:B------:R-:W-:Y:S05]  /*4260*/  BSYNC B1 ;  /* 0x0000000000017941 */ /* 0x000fea0003800000 */
.L_x_123:
[----:B------:R-:W-:Y:S01]  /*4270*/  @!P3 IMAD R67, R67, R88, R13 ;  /* 0x000000584343b224 */ /* 0x000fe200078e020d */
[----:B------:R-:W-:Y:S04]  /*4280*/  BSSY B1, `(.L_x_125) ;  /* 0x0000006000017945 */ /* 0x000fe80003800000 */
[----:B------:R0:W-:Y:S01]  /*4290*/  @!P3 STG.E.U8 desc[UR52][R6.64+0x51], R67 ;  /* 0x000051430600b986 */ /* 0x0001e2000c101134 */
[----:B------:R-:W-:Y:S05]  /*42a0*/  @P5 BRA `(.L_x_126) ;  /* 0x00000000000c5947 */ /* 0x000fea0003800000 */
[----:B------:R-:W5:Y:S02]  /*42b0*/  LDG.E.U8 R98, desc[UR52][R2.64+0x58] ;  /* 0x0000583402627981 */ /* 0x000f64000c1e1100 */
[----:B-----5:R-:W-:-:S05]  /*42c0*/  PRMT R0, R98, 0x8880, RZ ;  /* 0x0000888062007816 */ /* 0x020fca00000000ff */
[----:B------:R-:W-:-:S07]  /*42d0*/  IMAD R13, R0, R89, RZ ;  /* 0x00000059000d7224 */ /* 0x000fce00078e02ff */
.L_x_126:
[----:B------:R-:W-:Y:S05]  /*42e0*/  BSYNC B1 ;  /* 0x0000000000017941 */ /* 0x000fea0003800000 */
.L_x_125:
[----:B---3--:R-:W-:Y:S01]  /*42f0*/  @!P5 IMAD R11, R68, R88, R13 ;  /* 0x00000058440bd224 */ /* 0x008fe200078e020d */
[----:B------:R-:W-:Y:S04]  /*4300*/  BSSY B1, `(.L_x_127) ;  /* 0x0000006000017945 */ /* 0x000fe80003800000 */
[----:B------:R3:W-:Y:S01]  /*4310*/  @!P5 STG.E.U8 desc[UR52][R4.64+0x58], R11 ;  /* 0x0000580b0400d986 */ /* 0x0007e2000c101134 */
[----:B------:R-:W-:Y:S05]  /*4320*/  @P6 BRA `(.L_x_128) ;  /* 0x00000000000c6947 */ /* 0x000fea0003800000 */
[----:B------:R-:W5:Y:S02]  /*4330*/  LDG.E.U8 R98, desc[UR52][R2.64+0x59] ;  /* 0x0000593402627981 */ /* 0x000f64000c1e1100 */
[----:B-----5:R-:W-:-:S05]  /*4340*/  PRMT R0, R98, 0x8880, RZ ;  /* 0x0000888062007816 */ /* 0x020fca00000000ff */
[----:B------:R-:W-:-:S07]  /*4350*/  IMAD R13, R0, R89, RZ ;  /* 0x00000059000d7224 */ /* 0x000fce00078e02ff */
.L_x_128:
[----:B------:R-:W-:Y:S05]  /*4360*/  BSYNC B1 ;  /* 0x0000000000017941 */ /* 0x000fea0003800000 */
.L_x_127:
[----:B------:R-:W-:Y:S01]  /*4370*/  @!P6 IMAD R69, R69, R88, R13 ;  /* 0x000000584545e224 */ /* 0x000fe200078e020d */
[----:B------:R-:W-:Y:S04]  /*4380*/  BSSY B1, `(.L_x_129) ;  /* 0x0000006000017945 */ /* 0x000fe80003800000 */
[----:B------:R0:W-:Y:S01]  /*4390*/  @!P6 STG.E.U8 desc[UR52][R4.64+0x59], R69 ;  /* 0x000059450400e986 */ /* 0x0001e2000c101134 */
[----:B------:R-:W-:Y:S05]  /*43a0*/  @P2 BRA `(.L_x_130) ;  /* 0x00000000000c2947 */ /* 0x000fea0003800000 */
[----:B------:R-:W5:Y:S02]  /*43b0*/  LDG.E.U8 R98, desc[UR52][R8.64+0x58] ;  /* 0x0000583408627981 */ /* 0x000f64000c1e1100 */
[----:B-----5:R-:W-:-:S05]  /*43c0*/  PRMT R0, R98, 0x8880, RZ ;  /* 0x0000888062007816 */ /* 0x020fca00000000ff */
[----:B------:R-:W-:-:S07]  /*43d0*/  IMAD R13, R0, R89, RZ ;  /* 0x00000059000d7224 */ /* 0x000fce00078e02ff */
.L_x_130:
[----:B------:R-:W-:Y:S05]  /*43e0*/  BSYNC B1 ;  /* 0x0000000000017941 */ /* 0x000fea0003800000 */
.L_x_129:
        /* <DEDUP_REMOVED lines=12> */
.L_x_132:
[----:B------:R-:W-:Y:S05]  /*44b0*/  BSYNC B1 ;  /* 0x0000000000017941 */ /* 0x000fea0003800000 */
.L_x_131:
[----:B------:R-:W-:Y:S01]  /*44c0*/  @!P4 IMAD R71, R71, R88, R13 ;  /* 0x000000584747c224 */ /* 0x000fe200078e020d */
[----:B------:R-:W-:Y:S04]  /*44d0*/  BSSY B1, `(.L_x_133) ;  /* 0x0000006000017945 */ /* 0x000fe80003800000 */
[----:B------:R0:W-:Y:S01]  /*44e0*/  @!P4 STG.E.U8 desc[UR52][R6.64+0x59], R71 ;  /* 0x000059470600c986 */ /* 0x0001e2000c101134 */
[----:B------:R-:W-:Y:S05]  /*44f0*/  @P3 BRA `(.L_x_134) ;  /* 0x00000000000c3947 */ /* 0x000fea0003800000 */
[----:B------:R-:W5:Y:S02]  /*4500*/  LDG.E.U8 R98, desc[UR52][R2.64+0x60] ;  /* 0x0000603402627981 */ /* 0x000f64000c1e1100 */
[----:B-----5:R-:W-:-:S05]  /*4510*/  PRMT R0, R98, 0x8880, RZ ;  /* 0x0000888062007816 */ /* 0x020fca00000000ff */
[----:B------:R-:W-:-:S07]  /*4520*/  IMAD R13, R0, R89, RZ ;  /* 0x00000059000d7224 */ /* 0x000fce00078e02ff */
.L_x_134:
[----:B------:R-:W-:Y:S05]  /*4530*/  BSYNC B1 ;  /* 0x0000000000017941 */ /* 0x000fea0003800000 */
.L_x_133:
[----:B---3--:R-:W-:Y:S01]  /*4540*/  @!P3 IMAD R11, R72, R88, R13 ;  /* 0x00000058480bb224 */ /* 0x008fe200078e020d */
[----:B------:R-:W-:Y:S04]  /*4550*/  BSSY B1, `(.L_x_135) ;  /* 0x0000006000017945 */ /* 0x000fe80003800000 */
[----:B------:R3:W-:Y:S01]  /*4560*/  @!P3 STG.E.U8 desc[UR52][R4.64+0x60], R11 ;  /* 0x0000600b0400b986 */ /* 0x0007e2000c101134 */
[----:B------:R-:W-:Y:S05]  /*4570*/  @P5 BRA `(.L_x_136) ;  /* 0x00000000000c5947 */ /* 0x000fea0003800000 */
[----:B------:R-:W5:Y:S02]  /*4580*/  LDG.E.U8 R98, desc[UR52][R2.64+0x61] ;  /* 0x0000613402627981 */ /* 0x000f64000c1e1100 */
[----:B-----5:R-:W-:-:S05]  /*4590*/  PRMT R0, R98, 0x8880, RZ ;  /* 0x0000888062007816 */ /* 0x020fca00000000ff */
[----:B------:R-:W-:-:S07]  /*45a0*/  IMAD R13, R0, R89, RZ ;  /* 0x00000059000d7224 */ /* 0x000fce00078e02ff */
.L_x_136:
[----:B------:R-:W-:Y:S05]  /*45b0*/  BSYNC B1 ;  /* 0x0000000000017941 */ /* 0x000fea0003800000 */
.L_x_135:
[----:B------:R-:W-:Y:S01]  /*45c0*/  @!P5 IMAD R73, R73, R88, R13 ;  /* 0x000000584949d224 */ /* 0x000fe200078e020d */
[----:B------:R-:W-:Y:S04]  /*45d0*/  BSSY B1, `(.L_x_137) ;  /* 0x0000006000017945 */ /* 0x000fe80003800000 */
[----:B------:R0:W-:Y:S01]  /*45e0*/  @!P5 STG.E.U8 desc[UR52][R4.64+0x61], R73 ;  /* 0x000061490400d986 */ /* 0x0001e2000c101134 */
[----:B------:R-:W-:Y:S05]  /*45f0*/  @P6 BRA `(.L_x_138) ;  /* 0x00000000000c6947 */ /* 0x000fea0003800000 */
[----:B------:R-:W5:Y:S02]  /*4600*/  LDG.E.U8 R98, desc[UR52][R8.64+0x60] ;  /* 0x0000603408627981 */ /* 0x000f64000c1e1100 */
[----:B-----5:R-:W-:-:S05]  /*4610*/  PRMT R0, R98, 0x8880, RZ ;  /* 0x0000888062007816 */ /* 0x020fca00000000ff */
[----:B------:R-:W-:-:S07]  /*4620*/  IMAD R13, R0, R89, RZ ;  /* 0x00000059000d7224 */ /* 0x000fce00078e02ff */
.L_x_138:
[----:B------:R-:W-:Y:S05]  /*4630*/  BSYNC B1 ;  /* 0x0000000000017941 */ /* 0x000fea0003800000 */
.L_x_137:
[----:B---3--:R-:W-:Y:S01]  /*4640*/  @!P6 IMAD R11, R74, R88, R13 ;  /* 0x000000584a0be224 */ /* 0x008fe200078e020d */
[----:B------:R-:W-:Y:S04]  /*4650*/  BSSY B1, `(.L_x_139) ;  /* 0x0000006000017945 */ /* 0x000fe80003800000 */
[----:B------:R3:W-:Y:S01]  /*4660*/  @!P6 STG.E.U8 desc[UR52][R6.64+0x60], R11 ;  /* 0x0000600b0600e986 */ /* 0x0007e2000c101134 */
[----:B------:R-:W-:Y:S05]  /*4670*/  @P2 BRA `(.L_x_140) ;  /* 0x00000000000c2947 */ /* 0x000fea0003800000 */
[----:B------:R-:W5:Y:S02]  /*4680*/  LDG.E.U8 R98, desc[UR52][R8.64+0x61] ;  /* 0x0000613408627981 */ /* 0x000f64000c1e1100 */
[----:B-----5:R-:W-:-:S05]  /*4690*/  PRMT R0, R98, 0x8880, RZ ;  /* 0x0000888062007816 */ /* 0x020fca00000000ff */
[----:B------:R-:W-:-:S07]  /*46a0*/  IMAD R13, R0, R89, RZ ;  /* 0x00000059000d7224 */ /* 0x000fce00078e02ff */
.L_x_140:
[----:B------:R-:W-:Y:S05]  /*46b0*/  BSYNC B1 ;  /* 0x0000000000017941 */ /* 0x000fea0003800000 */
.L_x_139:
        /* <DEDUP_REMOVED lines=12> */
.L_x_142:
[----:B------:R-:W-:Y:S05]  /*4780*/  BSYNC B1 ;  /* 0x0000000000017941 */ /* 0x000fea0003800000 */
.L_x_141:
[----:B---3--:R-:W-:Y:S01]  /*4790*/  @!P5 IMAD R11, R76, R88, R13 ;  /* 0x000000584c0bd224 */ /* 0x008fe200078e020d */
[----:B------:R-:W-:Y:S04]  /*47a0*/  BSSY B1, `(.L_x_143) ;  /* 0x0000006000017945 */ /* 0x000fe80003800000 */
[----:B------:R3:W-:Y:S01]  /*47b0*/  @!P5 STG.E.U8 desc[UR52][R4.64+0x68], R11 ;  /* 0x0000680b0400d986 */ /* 0x0007e2000c101134 */
[----:B------:R-:W-:Y:S05]  /*47c0*/  @P3 BRA `(.L_x_144) ;  /* 0x00000000000c3947 */ /* 0x000fea0003800000 */
[----:B------:R-:W5:Y:S02]  /*47d0*/  LDG.E.U8 R98, desc[UR52][R2.64+0x69] ;  /* 0x0000693402627981 */ /* 0x000f64000c1e1100 */
[----:B-----5:R-:W-:-:S05]  /*47e0*/  PRMT R0, R98, 0x8880, RZ ;  /* 0x0000888062007816 */ /* 0x020fca00000000ff */
[----:B------:R-:W-:-:S07]  /*47f0*/  IMAD R13, R0, R89, RZ ;  /* 0x00000059000d7224 */ /* 0x000fce00078e02ff */
.L_x_144:
[----:B------:R-:W-:Y:S05]  /*4800*/  BSYNC B1 ;  /* 0x0000000000017941 */ /* 0x000fea0003800000 */
.L_x_143:
[----:B------:R-:W-:Y:S01]  /*4810*/  @!P3 IMAD R77, R77, R88, R13 ;  /* 0x000000584d4db224 */ /* 0x000fe200078e020d */
[----:B------:R-:W-:Y:S04]  /*4820*/  BSSY B1, `(.L_x_145) ;  /* 0x0000006000017945 */ /* 0x000fe80003800000 */
[----:B------:R0:W-:Y:S01]  /*4830*/  @!P3 STG.E.U8 desc[UR52][R4.64+0x69], R77 ;  /* 0x0000694d0400b986 */ /* 0x0001e2000c101134 */
[----:B------:R-:W-:Y:S05]  /*4840*/  @P2 BRA `(.L_x_146) ;  /* 0x00000000000c2947 */ /* 0x000fea0003800000 */
[----:B------:R-:W5:Y:S02]  /*4850*/  LDG.E.U8 R98, desc[UR52][R8.64+0x68] ;  /* 0x0000683408627981 */ /* 0x000f64000c1e1100 */
[----:B-----5:R-:W-:-:S05]  /*4860*/  PRMT R0, R98, 0x8880, RZ ;  /* 0x0000888062007816 */ /* 0x020fca00000000ff */
[----:B------:R-:W-:-:S07]  /*4870*/  IMAD R13, R0, R89, RZ ;  /* 0x00000059000d7224 */ /* 0x000fce00078e02ff */
.L_x_146:
[----:B------:R-:W-:Y:S05]  /*4880*/  BSYNC B1 ;  /* 0x0000000000017941 */ /* 0x000fea0003800000 */
.L_x_145:
[----:B---3--:R-:W-:Y:S01]  /*4890*/  @!P2 IMAD R11, R78, R88, R13 ;  /* 0x000000584e0ba224 */ /* 0x008fe200078e020d */
[----:B------:R-:W-:Y:S04]  /*48a0*/  BSSY B1, `(.L_x_147) ;  /* 0x0000006000017945 */ /* 0x000fe80003800000 */
[----:B------:R3:W-:Y:S01]  /*48b0*/  @!P2 STG.E.U8 desc[UR52][R6.64+0x68], R11 ;  /* 0x0000680b0600a986 */ /* 0x0007e2000c101134 */
[----:B------:R-:W-:Y:S05]  /*48c0*/  @P6 BRA `(.L_x_148) ;  /* 0x00000000000c6947 */ /* 0x000fea0003800000 */
[----:B------:R-:W5:Y:S02]  /*48d0*/  LDG.E.U8 R98, desc[UR52][R8.64+0x69] ;  /* 0x0000693408627981 */ /* 0x000f64000c1e1100 */
[----:B-----5:R-:W-:-:S05]  /*48e0*/  PRMT R0, R98, 0x8880, RZ ;  /* 0x0000888062007816 */ /* 0x020fca00000000ff */
[----:B------:R-:W-:-:S07]  /*48f0*/  IMAD R13, R0, R89, RZ ;  /* 0x00000059000d7224 */ /* 0x000fce00078e02ff */
.L_x_148:
[----:B------:R-:W-:Y:S05]  /*4900*/  BSYNC B1 ;  /* 0x0000000000017941 */ /* 0x000fea0003800000 */
.L_x_147:
[----:B------:R-:W-:Y:S01]  /*4910*/  @!P6 IMAD R79, R79, R88, R13 ;  /* 0x000000584f4fe224 */ /* 0x000fe200078e020d */
[----:B------:R-:W-:Y:S04]  /*4920*/  BSSY B1, `(.L_x_149) ;  /* 0x0000006000017945 */ /* 0x000fe80003800000 */
[----:B------:R0:W-:Y:S01]  /*4930*/  @!P6 STG.E.U8 desc[UR52][R6.64+0x69], R79 ;  /* 0x0000694f0600e986 */ /* 0x0001e2000c101134 */
[----:B------:R-:W-:Y:S05]  /*4940*/  @P4 BRA `(.L_x_150) ;  /* 0x00000000000c4947 */ /* 0x000fea0003800000 */
[----:B------:R-:W5:Y:S02]  /*4950*/  LDG.E.U8 R98, desc[UR52][R2.64+0x70] ;  /* 0x0000703402627981 */ /* 0x000f64000c1e1100 */
[----:B-----5:R-:W-:-:S05]  /*4960*/  PRMT R0, R98, 0x8880, RZ ;  /* 0x0000888062007816 */ /* 0x020fca00000000ff */
[----:B------:R-:W-:-:S07]  /*4970*/  IMAD R13, R0, R89, RZ ;  /* 0x00000059000d7224 */ /* 0x000fce00078e02ff */
.L_x_150:
[----:B------:R-:W-:Y:S05]  /*4980*/  BSYNC B1 ;  /* 0x0000000000017941 */ /* 0x000fea0003800000 */
.L_x_149:
[----:B------:R-:W-:Y:S01]  /*4990*/  ISETP.LT.OR P3, PT, R14, 0x72, !P1 ;  /* 0x000000720e00780c */ /* 0x000fe20004f61670 */
[----:B---3--:R-:W-:Y:S01]  /*49a0*/  @!P4 IMAD R11, R80, R88, R13 ;  /* 0x00000058500bc224 */ /* 0x008fe200078e020d */
[----:B------:R-:W-:Y:S01]  /*49b0*/  BSSY B1, `(.L_x_151) ;  /* 0x000000b000017945 */ /* 0x000fe20003800000 */
[C---:B------:R-:W-:Y:S02]  /*49c0*/  ISETP.LT.OR P2, PT, R14.reuse, 0x71, !P0 ;  /* 0x000000710e00780c */ /* 0x040fe40004741670 */
[C---:B------:R-:W-:Y:S01]  /*49d0*/  ISETP.LT.OR P5, PT, R14.reuse, 0x72, !P0 ;  /* 0x000000720e00780c */ /* 0x040fe200047a1670 */
[----:B------:R3:W-:Y:S01]  /*49e0*/  @!P4 STG.E.U8 desc[UR52][R4.64+0x70], R11 ;  /* 0x0000700b0400c986 */ /* 0x0007e2000c101134 */
[C---:B------:R-:W-:Y:S02]  /*49f0*/  ISETP.LT.OR P4, PT, R14.reuse, 0x79, !P1 ;  /* 0x000000790e00780c */ /* 0x040fe40004f81670 */
[C---:B------:R-:W-:Y:S02]  /*4a00*/  ISETP.LT.OR P1, PT, R14.reuse, 0x7a, !P1 ;  /* 0x0000007a0e00780c */ /* 0x040fe40004f21670 */
[----:B------:R-:W-:-:S02]  /*4a10*/  ISETP.LT.OR P6, PT, R14, 0x79, !P0 ;  /* 0x000000790e00780c */ /* 0x000fc400047c1670 */
[----:B------:R-:W-:Y:S11]  /*4a20*/  @P3 BRA `(.L_x_152) ;  /* 0x00000000000c3947 */ /* 0x000ff60003800000 */
[----:B------:R-:W5:Y:S02]  /*4a30*/  LDG.E.U8 R98, desc[UR52][R2.64+0x71] ;  /* 0x0000713402627981 */ /* 0x000f64000c1e1100 */
[----:B-----5:R-:W-:-:S05]  /*4a40*/  PRMT R0, R98, 0x8880, RZ ;  /* 0x0000888062007816 */ /* 0x020fca00000000ff */
[----:B------:R-:W-:-:S07]  /*4a50*/  IMAD R13, R0, R89, RZ ;  /* 0x00000059000d7224 */ /* 0x000fce00078e02ff */
.L_x_152:
[----:B------:R-:W-:Y:S05]  /*4a60*/  BSYNC B1 ;  /* 0x0000000000017941 */ /* 0x000fea0003800000 */
.L_x_151:
[----:B------:R-:W-:Y:S01]  /*4a70*/  @!P3 IMAD R81, R81, R88, R13 ;  /* 0x000000585151b224 */ /* 0x000fe200078e020d */
[----:B------:R-:W-:Y:S04]  /*4a80*/  BSSY B1, `(.L_x_153) ;  /* 0x0000006000017945 */ /* 0x000fe80003800000 */
[----:B------:R0:W-:Y:S01]  /*4a90*/  @!P3 STG.E.U8 desc[UR52][R4.64+0x71], R81 ;  /* 0x000071510400b986 */ /* 0x0001e2000c101134 */
[----:B------:R-:W-:Y:S05]  /*4aa0*/  @P2 BRA `(.L_x_154) ;  /* 0x00000000000c2947 */ /* 0x000fea0003800000 */
[----:B------:R-:W5:Y:S02]  /*4ab0*/  LDG.E.U8 R98, desc[UR52][R8.64+0x70] ;  /* 0x0000703408627981 */ /* 0x000f64000c1e1100 */
[----:B-----5:R-:W-:-:S05]  /*4ac0*/  PRMT R0, R98, 0x8880, RZ ;  /* 0x0000888062007816 */ /* 0x020fca00000000ff */
[----:B------:R-:W-:-:S07]  /*4ad0*/  IMAD R13, R0, R89, RZ ;  /* 0x00000059000d7224 */ /* 0x000fce00078e02ff */
.L_x_154:
[----:B------:R-:W-:Y:S05]  /*4ae0*/  BSYNC B1 ;  /* 0x0000000000017941 */ /* 0x000fea0003800000 */
.L_x_153:
[----:B---3--:R-:W-:Y:S01]  /*4af0*/  @!P2 IMAD R11, R82, R88, R13 ;  /* 0x00000058520ba224 */ /* 0x008fe200078e020d */
[----:B------:R-:W-:Y:S04]  /*4b00*/  BSSY B1, `(.L_x_155) ;  /* 0x0000006000017945 */ /* 0x000fe80003800000 */
[----:B------:R3:W-:Y:S01]  /*4b10*/  @!P2 STG.E.U8 desc[UR52][R6.64+0x70], R11 ;  /* 0x0000700b0600a986 */ /* 0x0007e2000c101134 */
[----:B------:R-:W-:Y:S05]  /*4b20*/  @P5 BRA `(.L_x_156) ;  /* 0x00000000000c5947 */ /* 0x000fea0003800000 */
[----:B------:R-:W5:Y:S02]  /*4b30*/  LDG.E.U8 R98, desc[UR52][R8.64+0x71] ;  /* 0x0000713408627981 */ /* 0x000f64000c1e1100 */
[----:B-----5:R-:W-:-:S05]  /*4b40*/  PRMT R0, R98, 0x8880, RZ ;  /* 0x0000888062007816 */ /* 0x020fca00000000ff */
[----:B------:R-:W-:-:S07]  /*4b50*/  IMAD R13, R0, R89, RZ ;  /* 0x00000059000d7224 */ /* 0x000fce00078e02ff */
.L_x_156:
[----:B------:R-:W-:Y:S05]  /*4b60*/  BSYNC B1 ;  /* 0x0000000000017941 */ /* 0x000fea0003800000 */
.L_x_155:
[----:B------:R-:W-:Y:S01]  /*4b70*/  @!P5 IMAD R83, R83, R88, R13 ;  /* 0x000000585353d224 */ /* 0x000fe200078e020d */
[----:B------:R-:W-:Y:S04]  /*4b80*/  BSSY B1, `(.L_x_157) ;  /* 0x0000006000017945 */ /* 0x000fe80003800000 */
[----:B------:R0:W-:Y:S01]  /*4b90*/  @!P5 STG.E.U8 desc[UR52][R6.64+0x71], R83 ;  /* 0x000071530600d986 */ /* 0x0001e2000c101134 */
[----:B------:R-:W-:Y:S05]  /*4ba0*/  @P4 BRA `(.L_x_158) ;  /* 0x00000000000c4947 */ /* 0x000fea0003800000 */
[----:B------:R-:W5:Y:S02]  /*4bb0*/  LDG.E.U8 R98, desc[UR52][R2.64+0x78] ;  /* 0x0000783402627981 */ /* 0x000f64000c1e1100 */
[----:B-----5:R-:W-:-:S05]  /*4bc0*/  PRMT R0, R98, 0x8880, RZ ;  /* 0x0000888062007816 */ /* 0x020fca00000000ff */
[----:B------:R-:W-:-:S07]  /*4bd0*/  IMAD R13, R0, R89, RZ ;  /* 0x00000059000d7224 */ /* 0x000fce00078e02ff */
.L_x_158:
[----:B------:R-:W-:Y:S05]  /*4be0*/  BSYNC B1 ;  /* 0x0000000000017941 */ /* 0x000fea0003800000 */
.L_x_157:
[----:B---3--:R-:W-:Y:S01]  /*4bf0*/  @!P4 IMAD R11, R84, R88, R13 ;  /* 0x00000058540bc224 */ /* 0x008fe200078e020d */
[----:B------:R-:W-:Y:S04]  /*4c00*/  BSSY B1, `(.L_x_159) ;  /* 0x0000006000017945 */ /* 0x000fe80003800000 */
[----:B------:R3:W-:Y:S01]  /*4c10*/  @!P4 STG.E.U8 desc[UR52][R4.64+0x78], R11 ;  /* 0x0000780b0400c986 */ /* 0x0007e2000c101134 */
[----:B------:R-:W-:Y:S05]  /*4c20*/  @P1 BRA `(.L_x_160) ;  /* 0x00000000000c1947 */ /* 0x000fea0003800000 */
[----:B------:R-:W5:Y:S02]  /*4c30*/  LDG.E.U8 R98, desc[UR52][R2.64+0x79] ;  /* 0x0000793402627981 */ /* 0x000f64000c1e1100 */
[----:B-----5:R-:W-:-:S05]  /*4c40*/  PRMT R0, R98, 0x8880, RZ ;  /* 0x0000888062007816 */ /* 0x020fca00000000ff */
[----:B------:R-:W-:-:S07]  /*4c50*/  IMAD R13, R0, R89, RZ ;  /* 0x00000059000d7224 */ /* 0x000fce00078e02ff */
.L_x_160:
[----:B------:R-:W-:Y:S05]  /*4c60*/  BSYNC B1 ;  /* 0x0000000000017941 */ /* 0x000fea0003800000 */
.L_x_159:
[----:B------:R-:W-:Y:S01]  /*4c70*/  @!P1 IMAD R85, R85, R88, R13 ;  /* 0x0000005855559224 */ /* 0x000fe200078e020d */
[----:B------:R-:W-:Y:S04]  /*4c80*/  BSSY B1, `(.L_x_161) ;  /* 0x0000006000017945 */ /* 0x000fe80003800000 */
[----:B------:R0:W-:Y:S01]  /*4c90*/  @!P1 STG.E.U8 desc[UR52][R4.64+0x79], R85 ;  /* 0x0000795504009986 */ /* 0x0001e2000c101134 */
[----:B------:R-:W-:Y:S05]  /*4ca0*/  @P6 BRA `(.L_x_162) ;  /* 0x00000000000c6947 */ /* 0x000fea0003800000 */
[----:B------:R-:W5:Y:S02]  /*4cb0*/  LDG.E.U8 R98, desc[UR52][R8.64+0x78] ;  /* 0x0000783408627981 */ /* 0x000f64000c1e1100 */
[----:B-----5:R-:W-:-:S05]  /*4cc0*/  PRMT R0, R98, 0x8880, RZ ;  /* 0x0000888062007816 */ /* 0x020fca00000000ff */
[----:B------:R-:W-:-:S07]  /*4cd0*/  IMAD R13, R0, R89, RZ ;  /* 0x00000059000d7224 */ /* 0x000fce00078e02ff */
.L_x_162:
[----:B------:R-:W-:Y:S05]  /*4ce0*/  BSYNC B1 ;  /* 0x0000000000017941 */ /* 0x000fea0003800000 */
.L_x_161:
[----:B0-----:R-:W-:Y:S01]  /*4cf0*/  @!P6 IMAD R3, R86, R88, R13 ;  /* 0x000000585603e224 */ /* 0x001fe200078e020d */
[----:B------:R-:W-:Y:S01]  /*4d00*/  ISETP.LT.OR P0, PT, R14, 0x7a, !P0 ;  /* 0x0000007a0e00780c */ /* 0x000fe20004701670 */
[----:B------:R-:W-:Y:S03]  /*4d10*/  BSSY B1, `(.L_x_163) ;  /* 0x0000006000017945 */ /* 0x000fe60003800000 */
[----:B------:R0:W-:Y:S09]  /*4d20*/  @!P6 STG.E.U8 desc[UR52][R6.64+0x78], R3 ;  /* 0x000078030600e986 */ /* 0x0001f2000c101134 */
[----:B------:R-:W-:Y:S05]  /*4d30*/  @P0 BRA `(.L_x_164) ;  /* 0x00000000000c0947 */ /* 0x000fea0003800000 */
[----:B------:R-:W5:Y:S02]  /*4d40*/  LDG.E.U8 R98, desc[UR52][R8.64+0x79] ;  /* 0x0000793408627981 */ /* 0x000f64000c1e1100 */
[----:B-----5:R-:W-:-:S05]  /*4d50*/  PRMT R0, R98, 0x8880, RZ ;  /* 0x0000888062007816 */ /* 0x020fca00000000ff */
[----:B------:R-:W-:-:S07]  /*4d60*/  IMAD R13, R0, R89, RZ ;  /* 0x00000059000d7224 */ /* 0x000fce00078e02ff */
.L_x_164:
[----:B------:R-:W-:Y:S05]  /*4d70*/  BSYNC B1 ;  /* 0x0000000000017941 */ /* 0x000fea0003800000 */
.L_x_163:
[----:B------:R-:W-:Y:S01]  /*4d80*/  IMAD R13, R87, R88, R13 ;  /* 0x00000058570d7224 */ /* 0x000fe200078e020d */
[----:B------:R-:W-:Y:S06]  /*4d90*/  @P0 BRA `(.L_x_165) ;  /* 0x0000000c00100947 */ /* 0x000fec0003800000 */
[----:B------:R0:W-:Y:S01]  /*4da0*/  STG.E.U8 desc[UR52][R6.64+0x79], R13 ;  /* 0x0000790d06007986 */ /* 0x0001e2000c101134 */
[----:B------:R-:W-:Y:S05]  /*4db0*/  BRA `(.L_x_165) ;  /* 0x0000000c00087947 */ /* 0x000fea0003800000 */
.L_x_36:
[C---:B------:R-:W-:Y:S02]  /*4dc0*/  ISETP.GE.AND P1, PT, R18.reuse, 0x1, PT ;  /* 0x000000011200780c */ /* 0x040fe40003f26270 */
[----:B------:R-:W-:Y:S02]  /*4dd0*/  ISETP.GE.AND P0, PT, R18, 0x9, PT ;  /* 0x000000091200780c */ /* 0x000fe40003f06270 */
[C---:B------:R-:W-:Y:S02]  /*4de0*/  ISETP.LT.OR P3, PT, R14.reuse, 0x1, !P1 ;  /* 0x000000010e00780c */ /* 0x040fe40004f61670 */
[C---:B------:R-:W-:Y:S02]  /*4df0*/  ISETP.LT.OR P5, PT, R14.reuse, 0x2, !P1 ;  /* 0x000000020e00780c */ /* 0x040fe40004fa1670 */
[C---:B------:R-:W-:Y:S02]  /*4e00*/  ISETP.LT.OR P2, PT, R14.reuse, 0x1, !P0 ;  /* 0x000000010e00780c */ /* 0x040fe40004741670 */
[----:B------:R-:W-:-:S02]  /*4e10*/  ISETP.LT.OR P6, PT, R14, 0x2, !P0 ;  /* 0x000000020e00780c */ /* 0x000fc400047c1670 */
[----:B------:R-:W-:-:S05]  /*4e20*/  ISETP.LT.OR P4, PT, R14, 0x9, !P1 ;  /* 0x000000090e00780c */ /* 0x000fca0004f81670 */
[-C--:B------:R-:W-:Y:S02]  /*4e30*/  @!P3 IMAD R3, R24, R88.reuse, RZ ;  /* 0x000000581803b224 */ /* 0x080fe400078e02ff */
[-C--:B------:R-:W-:Y:S02]  /*4e40*/  @!P5 IMAD R25, R25, R88.reuse, RZ ;  /* 0x000000581919d224 */ /* 0x080fe400078e02ff */
[-C--:B------:R-:W-:Y:S01]  /*4e50*/  @!P2 IMAD R9, R26, R88.reuse, RZ ;  /* 0x000000581a09a224 */ /* 0x080fe200078e02ff */
[----:B------:R0:W-:Y:S01]  /*4e60*/  @!P3 STG.E.U8 desc[UR52][R4.64], R3 ;  /* 0x000000030400b986 */ /* 0x0001e2000c101134 */
[C---:B------:R-:W-:Y:S01]  /*4e70*/  ISETP.LT.OR P3, PT, R14.reuse, 0xa, !P1 ;  /* 0x0000000a0e00780c */ /* 0x040fe20004f61670 */
[-C--:B------:R-:W-:Y:S02]  /*4e80*/  @!P6 IMAD R27, R27, R88.reuse, RZ ;  /* 0x000000581b1be224 */ /* 0x080fe400078e02ff */
[----:B------:R-:W-:Y:S01]  /*4e90*/  @!P5 STG.E.U8 desc[UR52][R4.64+0x1], R25 ;  /* 0x000001190400d986 */ /* 0x000fe2000c101134 */
[----:B------:R-:W-:Y:S01]  /*4ea0*/  ISETP.LT.OR P5, PT, R14, 0x9, !P0 ;  /* 0x000000090e00780c */ /* 0x000fe200047a1670 */
[----:B------:R-:W-:-:S02]  /*4eb0*/  @!P4 IMAD R11, R28, R88, RZ ;  /* 0x000000581c0bc224 */ /* 0x000fc400078e02ff */
[----:B------:R1:W-:Y:S01]  /*4ec0*/  @!P2 STG.E.U8 desc[UR52][R6.64], R9 ;  /* 0x000000090600a986 */ /* 0x0003e2000c101134 */
[----:B------:R-:W-:-:S03]  /*4ed0*/  ISETP.LT.OR P2, PT, R14, 0xa, !P0 ;  /* 0x0000000a0e00780c */ /* 0x000fc60004741670 */
[----:B------:R-:W-:Y:S01]  /*4ee0*/  @!P6 STG.E.U8 desc[UR52][R6.64+0x1], R27 ;  /* 0x0000011b0600e986 */ /* 0x000fe2000c101134 */
[C---:B------:R-:W-:Y:S01]  /*4ef0*/  ISETP.LT.OR P6, PT, R14.reuse, 0x11, !P1 ;  /* 0x000000110e00780c */ /* 0x040fe20004fc1670 */
[-C--:B------:R-:W-:Y:S02]  /*4f00*/  @!P3 IMAD R29, R29, R88.reuse, RZ ;  /* 0x000000581d1db224 */ /* 0x080fe400078e02ff */
[----:B------:R-:W-:Y:S01]  /*4f10*/  @!P4 STG.E.U8 desc[UR52][R4.64+0x8], R11 ;  /* 0x0000080b0400c986 */ /* 0x000fe2000c101134 */
[----:B------:R-:W-:Y:S01]  /*4f20*/  ISETP.LT.OR P4, PT, R14, 0x12, !P1 ;  /* 0x000000120e00780c */ /* 0x000fe20004f81670 */
[-C--:B0-----:R-:W-:Y:S02]  /*4f30*/  @!P5 IMAD R3, R30, R88.reuse, RZ ;  /* 0x000000581e03d224 */ /* 0x081fe400078e02ff */
[----:B------:R-:W-:Y:S01]  /*4f40*/  @!P3 STG.E.U8 desc[UR52][R4.64+0x9], R29 ;  /* 0x0000091d0400b986 */ /* 0x000fe2000c101134 */
[----:B------:R-:W-:Y:S01]  /*4f50*/  ISETP.LT.OR P3, PT, R14, 0x11, !P0 ;  /* 0x000000110e00780c */ /* 0x000fe20004761670 */
[----:B------:R-:W-:-:S02]  /*4f60*/  @!P2 IMAD R31, R31, R88, RZ ;  /* 0x000000581f1fa224 */ /* 0x000fc400078e02ff */
[----:B------:R0:W-:Y:S01]  /*4f70*/  @!P5 STG.E.U8 desc[UR52][R6.64+0x8], R3 ;  /* 0x000008030600d986 */ /* 0x0001e2000c101134 */
[----:B------:R-:W-:Y:S01]  /*4f80*/  ISETP.LT.OR P5, PT, R14, 0x12, !P0 ;  /* 0x000000120e00780c */ /* 0x000fe200047a1670 */
[-C--:B-1----:R-:W-:Y:S02]  /*4f90*/  @!P6 IMAD R9, R32, R88.reuse, RZ ;  /* 0x000000582009e224 */ /* 0x082fe400078e02ff */
[----:B------:R-:W-:Y:S01]  /*4fa0*/  @!P2 STG.E.U8 desc[UR52][R6.64+0x9], R31 ;  /* 0x0000091f0600a986 */ /* 0x000fe2000c101134 */
[C---:B------:R-:W-:Y:S01]  /*4fb0*/  ISETP.LT.OR P2, PT, R14.reuse, 0x19, !P1 ;  /* 0x000000190e00780c */ /* 0x040fe20004f41670 */
[-C--:B------:R-:W-:Y:S02]  /*4fc0*/  @!P4 IMAD R33, R33, R88.reuse, RZ ;  /* 0x000000582121c224 */ /* 0x080fe400078e02ff */
[----:B------:R1:W-:Y:S01]  /*4fd0*/  @!P6 STG.E.U8 desc[UR52][R4.64+0x10], R9 ;  /* 0x000010090400e986 */ /* 0x0003e2000c101134 */
[----:B------:R-:W-:Y:S01]  /*4fe0*/  ISETP.LT.OR P6, PT, R14, 0x1a, !P1 ;  /* 0x0000001a0e00780c */ /* 0x000fe20004fc1670 */
[----:B0-----:R-:W-:-:S02]  /*4ff0*/  @!P3 IMAD R3, R34, R88, RZ ;  /* 0x000000582203b224 */ /* 0x001fc400078e02ff */
[----:B------:R-:W-:Y:S02]  /*5000*/  @!P4 STG.E.U8 desc[UR52][R4.64+0x11], R33 ;  /* 0x000011210400c986 */ /* 0x000fe4000c101134 */
[-C--:B------:R-:W-:Y:S01]  /*5010*/  @!P5 IMAD R35, R35, R88.reuse, RZ ;  /* 0x000000582323d224 */ /* 0x080fe200078e02ff */
[C---:B------:R-:W-:Y:S01]  /*5020*/  ISETP.LT.OR P4, PT, R14.reuse, 0x19, !P0 ;  /* 0x000000190e00780c */ /* 0x040fe20004781670 */
[----:B------:R0:W-:Y:S01]  /*5030*/  @!P3 STG.E.U8 desc[UR52][R6.64+0x10], R3 ;  /* 0x000010030600b986 */ /* 0x0001e2000c101134 */
[----:B------:R-:W-:Y:S01]  /*5040*/  ISETP.LT.OR P3, PT, R14, 0x1a, !P0 ;  /* 0x0000001a0e00780c */ /* 0x000fe20004761670 */
[-C--:B-1----:R-:W-:Y:S02]  /*5050*/  @!P2 IMAD R9, R36, R88.reuse, RZ ;  /* 0x000000582409a224 */ /* 0x082fe400078e02ff */
[----:B------:R-:W-:Y:S01]  /*5060*/  @!P5 STG.E.U8 desc[UR52][R6.64+0x11], R35 ;  /* 0x000011230600d986 */ /* 0x000fe2000c101134 */
[----:B------:R-:W-:Y:S01]  /*5070*/  ISETP.LT.OR P5, PT, R14, 0x21, !P1 ;  /* 0x000000210e00780c */ /* 0x000fe20004fa1670 */
[----:B------:R-:W-:-:S02]  /*5080*/  @!P6 IMAD R37, R37, R88, RZ ;  /* 0x000000582525e224 */ /* 0x000fc400078e02ff */
[----:B------:R1:W-:Y:S01]  /*5090*/  @!P2 STG.E.U8 desc[UR52][R4.64+0x18], R9 ;  /* 0x000018090400a986 */ /* 0x0003e2000c101134 */
[----:B------:R-:W-:-:S03]  /*50a0*/  ISETP.LT.OR P2, PT, R14, 0x22, !P1 ;  /* 0x000000220e00780c */ /* 0x000fc60004f41670 */
[-C--:B------:R-:W-:Y:S01]  /*50b0*/  @!P4 IMAD R11, R38, R88.reuse, RZ ;  /* 0x00000058260bc224 */ /* 0x080fe200078e02ff */
        /* <DEDUP_REMOVED lines=40> */
[C---:B------:R-:W-:Y:S01]  /*5340*/  ISETP.LT.OR P5, PT, R14.reuse, 0x3a, !P0 ;  /* 0x0000003a0e00780c */ /* 0x040fe200047a1670 */
[-C--:B------:R-:W-:Y:S02]  /*5350*/  @!P6 IMAD R53, R53, R88.reuse, RZ ;  /* 0x000000583535e224 */ /* 0x080fe400078e02ff */
[----:B------:R-:W-:Y:S01]  /*5360*/  @!P2 STG.E.U8 desc[UR52][R6.64+0x31], R51 ;  /* 0x000031330600a986 */ /* 0x000fe2000c101134 */
[----:B------:R-:W-:Y:S01]  /*5370*/  ISETP.LT.OR P2, PT, R14, 0x41, !P1 ;  /* 0x000000410e00780c */ /* 0x000fe20004f41670 */
[-C--:B-1----:R-:W-:Y:S02]  /*5380*/  @!P4 IMAD R9, R52, R88.reuse, RZ ;  /* 0x000000583409c224 */ /* 0x082fe400078e02ff */
[----:B------:R-:W-:Y:S01]  /*5390*/  @!P6 STG.E.U8 desc[UR52][R4.64+0x39], R53 ;  /* 0x000039350400e986 */ /* 0x000fe2000c101134 */
[----:B------:R-:W-:Y:S01]  /*53a0*/  ISETP.LT.OR P6, PT, R14, 0x41, !P0 ;  /* 0x000000410e00780c */ /* 0x000fe200047c1670 */
[----:B0-----:R-:W-:-:S02]  /*53b0*/  @!P3 IMAD R3, R54, R88, RZ ;  /* 0x000000583603b224 */ /* 0x001fc400078e02ff */
[----:B------:R0:W-:Y:S02]  /*53c0*/  @!P4 STG.E.U8 desc[UR52][R4.64+0x38], R9 ;  /* 0x000038090400c986 */ /* 0x0001e4000c101134 */
[-C--:B------:R-:W-:Y:S01]  /*53d0*/  @!P5 IMAD R55, R55, R88.reuse, RZ ;  /* 0x000000583737d224 */ /* 0x080fe200078e02ff */
[C---:B------:R-:W-:Y:S01]  /*53e0*/  ISETP.LT.OR P4, PT, R14.reuse, 0x42, !P1 ;  /* 0x000000420e00780c */ /* 0x040fe20004f81670 */
[----:B------:R1:W-:Y:S01]  /*53f0*/  @!P3 STG.E.U8 desc[UR52][R6.64+0x38], R3 ;  /* 0x000038030600b986 */ /* 0x0003e2000c101134 */
[----:B------:R-:W-:Y:S01]  /*5400*/  ISETP.LT.OR P3, PT, R14, 0x49, !P1 ;  /* 0x000000490e00780c */ /* 0x000fe20004f61670 */
[-C--:B------:R-:W-:Y:S02]  /*5410*/  @!P2 IMAD R11, R56, R88.reuse, RZ ;  /* 0x00000058380ba224 */ /* 0x080fe400078e02ff */
[----:B------:R-:W-:Y:S01]  /*5420*/  @!P5 STG.E.U8 desc[UR52][R6.64+0x39], R55 ;  /* 0x000039370600d986 */ /* 0x000fe2000c101134 */
[----:B------:R-:W-:Y:S01]  /*5430*/  ISETP.LT.OR P5, PT, R14, 0x42, !P0 ;  /* 0x000000420e00780c */ /* 0x000fe200047a1670 */
[----:B0-----:R-:W-:-:S02]  /*5440*/  @!P6 IMAD R9, R58, R88, RZ ;  /* 0x000000583a09e224 */ /* 0x001fc400078e02ff */
[----:B------:R0:W-:Y:S01]  /*5450*/  @!P2 STG.E.U8 desc[UR52][R4.64+0x40], R11 ;  /* 0x0000400b0400a986 */ /* 0x0001e2000c101134 */
[----:B------:R-:W-:-:S03]  /*5460*/  ISETP.LT.OR P2, PT, R14, 0x4a, !P1 ;  /* 0x0000004a0e00780c */ /* 0x000fc60004f41670 */
[-C--:B------:R-:W-:Y:S02]  /*5470*/  @!P4 IMAD R57, R57, R88.reuse, RZ ;  /* 0x000000583939c224 */ /* 0x080fe400078e02ff */
[----:B-1----:R-:W-:-:S03]  /*5480*/  @!P3 IMAD R3, R60, R88, RZ ;  /* 0x000000583c03b224 */ /* 0x002fc600078e02ff */
[----:B------:R-:W-:Y:S01]  /*5490*/  @!P4 STG.E.U8 desc[UR52][R4.64+0x41], R57 ;  /* 0x000041390400c986 */ /* 0x000fe2000c101134 */
[C---:B------:R-:W-:Y:S01]  /*54a0*/  ISETP.LT.OR P4, PT, R14.reuse, 0x49, !P0 ;  /* 0x000000490e00780c */ /* 0x040fe20004781670 */
[-C--:B------:R-:W-:Y:S02]  /*54b0*/  @!P5 IMAD R59, R59, R88.reuse, RZ ;  /* 0x000000583b3bd224 */ /* 0x080fe400078e02ff */
[----:B------:R1:W-:Y:S01]  /*54c0*/  @!P6 STG.E.U8 desc[UR52][R6.64+0x40], R9 ;  /* 0x000040090600e986 */ /* 0x0003e2000c101134 */
[C---:B------:R-:W-:Y:S01]  /*54d0*/  ISETP.LT.OR P6, PT, R14.reuse, 0x4a, !P0 ;  /* 0x0000004a0e00780c */ /* 0x040fe200047c1670 */
[----:B------:R-:W-:Y:S02]  /*54e0*/  @!P2 IMAD R61, R61, R88, RZ ;  /* 0x000000583d3da224 */ /* 0x000fe400078e02ff */
[----:B------:R-:W-:Y:S01]  /*54f0*/  @!P5 STG.E.U8 desc[UR52][R6.64+0x41], R59 ;  /* 0x0000413b0600d986 */ /* 0x000fe2000c101134 */
[----:B------:R-:W-:-:S03]  /*5500*/  ISETP.LT.OR P5, PT, R14, 0x51, !P1 ;  /* 0x000000510e00780c */ /* 0x000fc60004fa1670 */
[----:B------:R2:W-:Y:S01]  /*5510*/  @!P3 STG.E.U8 desc[UR52][R4.64+0x48], R3 ;  /* 0x000048030400b986 */ /* 0x0005e2000c101134 */
[----:B------:R-:W-:Y:S01]  /*5520*/  ISETP.LT.OR P3, PT, R14, 0x52, !P1 ;  /* 0x000000520e00780c */ /* 0x000fe20004f61670 */
[-C--:B0-----:R-:W-:Y:S02]  /*5530*/  @!P4 IMAD R11, R62, R88.reuse, RZ ;  /* 0x000000583e0bc224 */ /* 0x081fe400078e02ff */
[----:B------:R-:W-:Y:S01]  /*5540*/  @!P2 STG.E.U8 desc[UR52][R4.64+0x49], R61 ;  /* 0x0000493d0400a986 */ /* 0x000fe2000c101134 */
[C---:B------:R-:W-:Y:S01]  /*5550*/  ISETP.LT.OR P2, PT, R14.reuse, 0x51, !P0 ;  /* 0x000000510e00780c */ /* 0x040fe20004741670 */
[-C--:B------:R-:W-:Y:S02]  /*5560*/  @!P6 IMAD R63, R63, R88.reuse, RZ ;  /* 0x000000583f3fe224 */ /* 0x080fe400078e02ff */
[----:B------:R0:W-:Y:S01]  /*5570*/  @!P4 STG.E.U8 desc[UR52][R6.64+0x48], R11 ;  /* 0x0000480b0600c986 */ /* 0x0001e2000c101134 */
[----:B------:R-:W-:Y:S01]  /*5580*/  ISETP.LT.OR P4, PT, R14, 0x52, !P0 ;  /* 0x000000520e00780c */ /* 0x000fe20004781670 */
[----:B-1----:R-:W-:-:S02]  /*5590*/  @!P5 IMAD R9, R64, R88, RZ ;  /* 0x000000584009d224 */ /* 0x002fc400078e02ff */
[----:B------:R-:W-:Y:S01]  /*55a0*/  @!P6 STG.E.U8 desc[UR52][R6.64+0x49], R63 ;  /* 0x0000493f0600e986 */ /* 0x000fe2000c101134 */
[C---:B------:R-:W-:Y:S01]  /*55b0*/  ISETP.LT.OR P6, PT, R14.reuse, 0x59, !P1 ;  /* 0x000000590e00780c */ /* 0x040fe20004fc1670 */
[-C--:B------:R-:W-:Y:S02]  /*55c0*/  @!P3 IMAD R65, R65, R88.reuse, RZ ;  /* 0x000000584141b224 */ /* 0x080fe400078e02ff */
[----:B------:R1:W-:Y:S01]  /*55d0*/  @!P5 STG.E.U8 desc[UR52][R4.64+0x50], R9 ;  /* 0x000050090400d986 */ /* 0x0003e2000c101134 */
[----:B------:R-:W-:Y:S01]  /*55e0*/  ISETP.LT.OR P5, PT, R14, 0x5a, !P1 ;  /* 0x0000005a0e00780c */ /* 0x000fe20004fa1670 */
[-C--:B--2---:R-:W-:Y:S02]  /*55f0*/  @!P2 IMAD R3, R66, R88.reuse, RZ ;  /* 0x000000584203a224 */ /* 0x084fe400078e02ff */
[----:B------:R-:W-:Y:S01]  /*5600*/  @!P3 STG.E.U8 desc[UR52][R4.64+0x51], R65 ;  /* 0x000051410400b986 */ /* 0x000fe2000c101134 */
[----:B------:R-:W-:Y:S01]  /*5610*/  ISETP.LT.OR P3, PT, R14, 0x59, !P0 ;  /* 0x000000590e00780c */ /* 0x000fe20004761670 */
[----:B------:R-:W-:-:S02]  /*5620*/  @!P4 IMAD R67, R67, R88, RZ ;  /* 0x000000584343c224 */ /* 0x000fc400078e02ff */
        /* <DEDUP_REMOVED lines=12> */
[----:B------:R-:W-:Y:S01]  /*56f0*/  @!P3 STG.E.U8 desc[UR52][R6.64+0x58], R9 ;  /* 0x000058090600b986 */ /* 0x000fe2000c101134 */
        /* <DEDUP_REMOVED lines=10> */
[----:B------:R-:W-:Y:S02]  /*57a0*/  @!P3 IMAD R75, R75, R88, RZ ;  /* 0x000000584b4bb224 */ /* 0x000fe400078e02ff */
[----:B------:R0:W-:Y:S01]  /*57b0*/  @!P5 STG.E.U8 desc[UR52][R6.64+0x60], R11 ;  /* 0x0000600b0600d986 */ /* 0x0001e2000c101134 */
[----:B------:R-:W-:-:S03]  /*57c0*/  ISETP.LT.OR P5, PT, R14, 0x69, !P0 ;  /* 0x000000690e00780c */ /* 0x000fc600047a1670 */
[----:B------:R-:W-:Y:S01]  /*57d0*/  @!P3 STG.E.U8 desc[UR52][R6.64+0x61], R75 ;  /* 0x0000614b0600b986 */ /* 0x000fe2000c101134 */
[----:B------:R-:W-:Y:S01]  /*57e0*/  ISETP.LT.OR P3, PT, R14, 0x71, !P1 ;  /* 0x000000710e00780c */ /* 0x000fe20004f61670 */
[-C--:B-1----:R-:W-:Y:S02]  /*57f0*/  @!P2 IMAD R3, R76, R88.reuse, RZ ;  /* 0x000000584c03a224 */ /* 0x082fe400078e02ff */
[-C--:B------:R-:W-:Y:S02]  /*5800*/  @!P4 IMAD R77, R77, R88.reuse, RZ ;  /* 0x000000584d4dc224 */ /* 0x080fe400078e02ff */
[-C--:B------:R-:W-:Y:S01]  /*5810*/  @!P6 IMAD R79, R79, R88.reuse, RZ ;  /* 0x000000584f4fe224 */ /* 0x080fe200078e02ff */
[----:B------:R1:W-:Y:S01]  /*5820*/  @!P2 STG.E.U8 desc[UR52][R4.64+0x68], R3 ;  /* 0x000068030400a986 */ /* 0x0003e2000c101134 */
[----:B------:R-:W-:Y:S02]  /*5830*/  ISETP.LT.OR P2, PT, R14, 0x72, !P1 ;  /* 0x000000720e00780c */ /* 0x000fe40004f41670 */
[----:B------:R-:W-:Y:S01]  /*5840*/  @!P5 IMAD R9, R78, R88, RZ ;  /* 0x000000584e09d224 */ /* 0x000fe200078e02ff */
[----:B------:R-:W-:Y:S01]  /*5850*/  @!P4 STG.E.U8 desc[UR52][R4.64+0x69], R77 ;  /* 0x0000694d0400c986 */ /* 0x000fe2000c101134 */
[----:B------:R-:W-:-:S02]  /*5860*/  ISETP.LT.OR P4, PT, R14, 0x72, !P0 ;  /* 0x000000720e00780c */ /* 0x000fc40004781670 */
[----:B0-----:R-:W-:Y:S01]  /*5870*/  @!P3 IMAD R11, R80, R88, RZ ;  /* 0x00000058500bb224 */ /* 0x001fe200078e02ff */
[----:B------:R-:W-:Y:S01]  /*5880*/  @!P5 STG.E.U8 desc[UR52][R6.64+0x68], R9 ;  /* 0x000068090600d986 */ /* 0x000fe2000c101134 */
[----:B------:R-:W-:-:S03]  /*5890*/  ISETP.LT.OR P5, PT, R14, 0x71, !P0 ;  /* 0x000000710e00780c */ /* 0x000fc600047a1670 */
[----:B------:R-:W-:Y:S01]  /*58a0*/  @!P6 STG.E.U8 desc[UR52][R6.64+0x69], R79 ;  /* 0x0000694f0600e986 */ /* 0x000fe2000c101134 */
[C---:B------:R-:W-:Y:S01]  /*58b0*/  ISETP.LT.OR P6, PT, R14.reuse, 0x79, !P0 ;  /* 0x000000790e00780c */ /* 0x040fe200047c1670 */
[-C--:B------:R-:W-:Y:S01]  /*58c0*/  @!P2 IMAD R81, R81, R88.reuse, RZ ;  /* 0x000000585151a224 */ /* 0x080fe200078e02ff */
[C---:B------:R-:W-:Y:S01]  /*58d0*/  ISETP.LT.OR P0, PT, R14.reuse, 0x7a, !P0 ;  /* 0x0000007a0e00780c */ /* 0x040fe20004701670 */
[----:B------:R0:W-:Y:S01]  /*58e0*/  @!P3 STG.E.U8 desc[UR52][R4.64+0x70], R11 ;  /* 0x0000700b0400b986 */ /* 0x0001e2000c101134 */
[C---:B------:R-:W-:Y:S01]  /*58f0*/  ISETP.LT.OR P3, PT, R14.reuse, 0x79, !P1 ;  /* 0x000000790e00780c */ /* 0x040fe20004f61670 */
[-C--:B------:R-:W-:Y:S01]  /*5900*/  @!P4 IMAD R83, R83, R88.reuse, RZ ;  /* 0x000000585353c224 */ /* 0x080fe200078e02ff */
[----:B------:R-:W-:Y:S01]  /*5910*/  ISETP.LT.OR P1, PT, R14, 0x7a, !P1 ;  /* 0x0000007a0e00780c */ /* 0x000fe20004f21670 */
[----:B------:R2:W-:Y:S02]  /*5920*/  @!P2 STG.E.U8 desc[UR52][R4.64+0x71], R81 ;  /* 0x000071510400a986 */ /* 0x0005e4000c101134 */
[----:B-1----:R-:W-:-:S02]  /*5930*/  @!P5 IMAD R3, R82, R88, RZ ;  /* 0x000000585203d224 */ /* 0x002fc400078e02ff */
[----:B------:R2:W-:Y:S02]  /*5940*/  @!P4 STG.E.U8 desc[UR52][R6.64+0x71], R83 ;  /* 0x000071530600c986 */ /* 0x0005e4000c101134 */
[-C--:B0-----:R-:W-:Y:S02]  /*5950*/  @!P6 IMAD R11, R86, R88.reuse, RZ ;  /* 0x00000058560be224 */ /* 0x081fe400078e02ff */
[----:B------:R2:W-:Y:S02]  /*5960*/  @!P5 STG.E.U8 desc[UR52][R6.64+0x70], R3 ;  /* 0x000070030600d986 */ /* 0x0005e4000c101134 */
[-C--:B------:R-:W-:Y:S02]  /*5970*/  @!P3 IMAD R9, R84, R88.reuse, RZ ;  /* 0x000000585409b224 */ /* 0x080fe400078e02ff */
[-C--:B------:R-:W-:Y:S02]  /*5980*/  @!P1 IMAD R85, R85, R88.reuse, RZ ;  /* 0x0000005855559224 */ /* 0x080fe400078e02ff */
[----:B------:R-:W-:Y:S01]  /*5990*/  @!P0 IMAD R87, R87, R88, RZ ;  /* 0x0000005857578224 */ /* 0x000fe200078e02ff */
[----:B------:R2:W-:Y:S04]  /*59a0*/  @!P3 STG.E.U8 desc[UR52][R4.64+0x78], R9 ;  /* 0x000078090400b986 */ /* 0x0005e8000c101134 */
[----:B------:R2:W-:Y:S04]  /*59b0*/  @!P1 STG.E.U8 desc[UR52][R4.64+0x79], R85 ;  /* 0x0000795504009986 */ /* 0x0005e8000c101134 */
[----:B------:R2:W-:Y:S04]  /*59c0*/  @!P6 STG.E.U8 desc[UR52][R6.64+0x78], R11 ;  /* 0x0000780b0600e986 */ /* 0x0005e8000c101134 */
[----:B------:R2:W-:Y:S02]  /*59d0*/  @!P0 STG.E.U8 desc[UR52][R6.64+0x79], R87 ;  /* 0x0000795706008986 */ /* 0x0005e4000c101134 */
.L_x_165:
[----:B------:R-:W-:Y:S05]  /*59e0*/  BSYNC B0 ;  /* 0x0000000000007941 */ /* 0x000fea0003800000 */
.L_x_35:
[----:B------:R-:W-:Y:S01]  /*59f0*/  IMAD.U32 R2, RZ, RZ, UR50 ;  /* 0x00000032ff027e24 */ /* 0x000fe2000f8e00ff */
[----:B------:R-:W-:Y:S01]  /*5a00*/  ULDC.64 UR4, c[0x0][0x650] ;  /* 0x0001940000047ab9 */ /* 0x000fe20000000a00 */
[----:B0-2---:R-:W-:Y:S01]  /*5a10*/  IMAD.U32 R3, RZ, RZ, UR51 ;  /* 0x00000033ff037e24 */ /* 0x005fe2000f8e00ff */
[----:B------:R0:W-:Y:S01]  /*5a20*/  SYNCS.ARRIVE.TRANS64.A1T0 RZ, [R96+UR49], RZ ;  /* 0x000000ff60ff79a7 */ /* 0x0001e20008100031 */
[----:B------:R-:W-:Y:S01]  /*5a30*/  PRMT R0, RZ, 0x7610, R0 ;  /* 0x00007610ff007816 */ /* 0x000fe20000000000 */
[----:B------:R-:W-:Y:S01]  /*5a40*/  IMAD.MOV.U32 R19, RZ, RZ, -0x1 ;  /* 0xffffffffff137424 */ /* 0x000fe200078e00ff */
[----:B------:R-:W-:Y:S01]  /*5a50*/  LEA R16, P0, R2, R16, 0x1 ;  /* 0x0000001002107211 */ /* 0x000fe200078008ff */
[----:B------:R-:W-:Y:S02]  /*5a60*/  IMAD.MOV.U32 R18, RZ, RZ, -0x1 ;  /* 0xffffffffff127424 */ /* 0x000fe400078e00ff */
[----:B------:R-:W-:Y:S01]  /*5a70*/  IMAD.MOV.U32 R2, RZ, RZ, -0x1 ;  /* 0xffffffffff027424 */ /* 0x000fe200078e00ff */
[----:B------:R-:W-:-:S02]  /*5a80*/  IADD3.X R17, R17, UR41, RZ, P0, !PT ;  /* 0x0000002911117c10 */ /* 0x000fc400087fe4ff */
[----:B------:R-:W-:-:S04]  /*5a90*/  ISETP.GE.U32.AND P0, PT, R16, UR4, PT ;  /* 0x0000000410007c0c */ /* 0x000fc8000bf06070 */
[----:B------:R-:W-:-:S13]  /*5aa0*/  ISETP.GE.U32.AND.EX P0, PT, R17, UR5, PT, P0 ;  /* 0x0000000511007c0c */ /* 0x000fda000bf06100 */
[----:B0-----:R-:W-:Y:S05]  /*5ab0*/  @P0 BRA `(.L_x_166) ;  /* 0x0000000400700947 */ /* 0x001fea0003800000 */
[----:B------:R-:W0:Y:S01]  /*5ac0*/  S2UR UR7, SR_CTAID.X ;  /* 0x00000000000779c3 */ /* 0x000e220000002500 */
[----:B------:R-:W-:Y:S01]  /*5ad0*/  ULDC.64 UR4, c[0x0][0x628] ;  /* 0x00018a0000047ab9 */ /* 0x000fe20000000a00 */
[----:B------:R-:W-:Y:S01]  /*5ae0*/  ULDC UR6, c[0x0][0x150] ;  /* 0x0000540000067ab9 */ /* 0x000fe20000000800 */
[----:B------:R-:W-:Y:S01]  /*5af0*/  ISETP.NE.U32.AND P0, PT, RZ, UR4, PT ;  /* 0x00000004ff007c0c */ /* 0x000fe2000bf05070 */
[----:B------:R-:W-:Y:S01]  /*5b00*/  ULDC UR15, c[0x0][0x630] ;  /* 0x00018c00000f7ab9 */ /* 0x000fe20000000800 */
[C---:B------:R-:W-:Y:S02]  /*5b10*/  R2UR UR17, R16.reuse ;  /* 0x00000000101172ca */ /* 0x040fe400000e0000 */
[----:B------:R-:W-:Y:S01]  /*5b20*/  ISETP.NE.AND.EX P0, PT, RZ, UR5, PT, P0 ;  /* 0x00000005ff007c0c */ /* 0x000fe2000bf05300 */
[----:B------:R-:W2:Y:S01]  /*5b30*/  S2UR UR16, SR_CTAID.Y ;  /* 0x00000000001079c3 */ /* 0x000ea20000002600 */
[----:B------:R-:W-:Y:S02]  /*5b40*/  R2UR UR12, R16 ;  /* 0x00000000100c72ca */ /* 0x000fe400000e0000 */
[----:B------:R-:W-:-:S02]  /*5b50*/  R2UR UR13, R17 ;  /* 0x00000000110d72ca */ /* 0x000fc400000e0000 */
[----:B0-----:R-:W-:-:S05]  /*5b60*/  I2FP.F32.U32 R0, UR7 ;  /* 0x0000000700007c45 */ /* 0x001fca0008201000 */
[----:B------:R-:W-:Y:S01]  /*5b70*/  FMUL R0, R0, UR6 ;  /* 0x0000000600007c20 */ /* 0x000fe20008400000 */
[----:B------:R-:W-:Y:S01]  /*5b80*/  ULDC UR6, c[0x0][0x154] ;  /* 0x0000550000067ab9 */ /* 0x000fe20000000800 */
[----:B--2---:R-:W-:-:S04]  /*5b90*/  I2FP.F32.U32 R2, UR16 ;  /* 0x0000001000027c45 */ /* 0x004fc80008201000 */
[----:B------:R-:W0:Y:S01]  /*5ba0*/  F2I.U32.TRUNC.NTZ R0, R0 ;  /* 0x0000000000007305 */ /* 0x000e22000020f000 */
[----:B------:R-:W-:Y:S01]  /*5bb0*/  FMUL R2, R2, UR6 ;  /* 0x0000000602027c20 */ /* 0x000fe20008400000 */
[----:B------:R-:W-:Y:S06]  /*5bc0*/  @!P0 BRA `(.L_x_167) ;  /* 0x0000000000308947 */ /* 0x000fec0003800000 */
        /* <DEDUP_REMOVED lines=12> */
.L_x_167:
[----:B------:R-:W-:Y:S01]  /*5c90*/  USHF.R.U64 UR6, UR12, UR15, UR13 ;  /* 0x0000000f0c067299 */ /* 0x000fe2000800120d */
[----:B------:R-:W-:Y:S01]  /*5ca0*/  R2UR UR11, R17 ;  /* 0x00000000110b72ca */ /* 0x000fe200000e0000 */
[----:B------:R-:W-:Y:S01]  /*5cb0*/  USHF.R.U32.HI UR4, URZ, UR15, UR13 ;  /* 0x0000000f3f047299 */ /* 0x000fe2000801160d */
[----:B------:R-:W2:Y:S01]  /*5cc0*/  F2I.U32.TRUNC.NTZ R2, R2 ;  /* 0x0000000200027305 */ /* 0x000ea2000020f000 */
[----:B------:R-:W-:Y:S01]  /*5cd0*/  UIADD3 UR5, UP0, URZ, -UR6, URZ ;  /* 0x800000063f057290 */ /* 0x000fe2000ff1e03f */
[----:B------:R-:W-:Y:S01]  /*5ce0*/  ULDC.64 UR8, c[0x0][0x620] ;  /* 0x0001880000087ab9 */ /* 0x000fe20000000a00 */
[----:B------:R-:W-:Y:S02]  /*5cf0*/  UMOV UR10, UR17 ;  /* 0x00000011000a7c82 */ /* 0x000fe40008000000 */
[----:B------:R-:W-:Y:S01]  /*5d00*/  UIADD3.X UR4, URZ, ~UR4, URZ, UP0, !UPT ;  /* 0x800000043f047290 */ /* 0x000fe200087fe43f */
[----:B------:R-:W-:Y:S01]  /*5d10*/  ULDC UR14, c[0x0][0x608] ;  /* 0x00018200000e7ab9 */ /* 0x000fe20000000800 */
[----:B------:R-:W-:-:S02]  /*5d20*/  ULDC UR15, c[0x0][0x658] ;  /* 0x00019600000f7ab9 */ /* 0x000fc40000000800 */
[----:B------:R-:W-:Y:S02]  /*5d30*/  UIMAD UR4, UR4, UR8, URZ ;  /* 0x00000008040472a4 */ /* 0x000fe4000f8e023f */
[----:B------:R-:W-:Y:S02]  /*5d40*/  UIMAD.WIDE.U32 UR10, UR5, UR8, UR10 ;  /* 0x00000008050a72a5 */ /* 0x000fe4000f8e000a */
[----:B------:R-:W-:Y:S01]  /*5d50*/  UIMAD UR4, UR5, UR9, UR4 ;  /* 0x00000009050472a4 */ /* 0x000fe2000f8e0204 */
[----:B0-----:R-:W-:Y:S01]  /*5d60*/  R2UR UR9, R0 ;  /* 0x00000000000972ca */ /* 0x001fe200000e0000 */
[----:B------:R-:W-:Y:S01]  /*5d70*/  ULDC UR12, c[0x0][0x144] ;  /* 0x00005100000c7ab9 */ /* 0x000fe20000000800 */
[----:B--2---:R-:W-:Y:S01]  /*5d80*/  R2UR UR13, R2 ;  /* 0x00000000020d72ca */ /* 0x004fe200000e0000 */
[----:B------:R-:W-:Y:S01]  /*5d90*/  UIADD3 UR8, UR11, UR4, URZ ;  /* 0x000000040b087290 */ /* 0x000fe2000fffe03f */
[----:B------:R-:W-:Y:S02]  /*5da0*/  ULDC UR22, c[0x0][0x148] ;  /* 0x0000520000167ab9 */ /* 0x000fe40000000800 */
[----:B------:R-:W-:Y:S01]  /*5db0*/  ULDC UR4, c[0x0][0x618] ;  /* 0x0001860000047ab9 */ /* 0x000fe20000000800 */
[----:B------:R-:W-:Y:S01]  /*5dc0*/  ULDC UR20, c[0x0][0x648] ;  /* 0x0001920000147ab9 */ /* 0x000fe20000000800 */
[----:B------:R-:W-:-:S02]  /*5dd0*/  USHF.R.U64 UR10, UR10, UR4, UR8 ;  /* 0x000000040a0a7299 */ /* 0x000fc40008001208 */
[----:B------:R-:W-:Y:S01]  /*5de0*/  USHF.R.U32.HI UR8, URZ, UR4, UR8 ;  /* 0x000000043f087299 */ /* 0x000fe20008011608 */
[----:B------:R-:W-:Y:S02]  /*5df0*/  ULDC UR21, c[0x0][0x638] ;  /* 0x00018e0000157ab9 */ /* 0x000fe40000000800 */
[----:B------:R-:W-:Y:S01]  /*5e00*/  ULDC.64 UR4, c[0x0][0x640] ;  /* 0x0001900000047ab9 */ /* 0x000fe20000000a00 */
[----:B------:R-:W-:Y:S01]  /*5e10*/  USHF.R.U64 UR11, UR10, UR14, UR8 ;  /* 0x0000000e0a0b7299 */ /* 0x000fe20008001208 */
[----:B------:R-:W-:Y:S01]  /*5e20*/  ISETP.NE.U32.AND P0, PT, RZ, UR4, PT ;  /* 0x00000004ff007c0c */ /* 0x000fe2000bf05070 */
[----:B------:R-:W-:Y:S02]  /*5e30*/  USHF.R.U32.HI UR8, URZ, UR14, UR8 ;  /* 0x0000000e3f087299 */ /* 0x000fe40008011608 */
[----:B------:R-:W-:Y:S01]  /*5e40*/  UIADD3 UR9, -UR9, URZ, URZ ;  /* 0x0000003f09097290 */ /* 0x000fe2000fffe13f */
[----:B------:R-:W-:Y:S01]  /*5e50*/  ISETP.NE.AND.EX P0, PT, RZ, UR5, PT, P0 ;  /* 0x00000005ff007c0c */ /* 0x000fe2000bf05300 */
[----:B------:R-:W-:-:S02]  /*5e60*/  USHF.R.U64 UR17, UR11, UR15, UR8 ;  /* 0x0000000f0b117299 */ /* 0x000fc40008001208 */
[----:B------:R-:W-:Y:S02]  /*5e70*/  UIADD3 UR18, -UR13, URZ, URZ ;  /* 0x0000003f0d127290 */ /* 0x000fe4000fffe13f */
[----:B------:R-:W-:Y:S02]  /*5e80*/  USHF.R.U32.HI UR15, URZ, UR15, UR8 ;  /* 0x0000000f3f0f7299 */ /* 0x000fe40008011608 */
[----:B------:R-:W-:Y:S01]  /*5e90*/  UIMAD UR19, UR12, UR9, UR7 ;  /* 0x000000090c1372a4 */ /* 0x000fe2000f8e0207 */
[----:B------:R-:W-:-:S05]  /*5ea0*/  UMOV UR14, UR17 ;  /* 0x00000011000e7c82 */ /* 0x000fca0008000000 */
[----:B------:R-:W-:Y:S06]  /*5eb0*/  @!P0 BRA `(.L_x_168) ;  /* 0x0000000000288947 */ /* 0x000fec0003800000 */
        /* <DEDUP_REMOVED lines=10> */
.L_x_168:
[----:B------:R-:W-:Y:S01]  /*5f60*/  UISETP.NE.AND UP0, UPT, UR38, URZ, UPT ;  /* 0x0000003f2600728c */ /* 0x000fe2000bf05270 */
[----:B------:R-:W-:Y:S01]  /*5f70*/  IMAD.MOV.U32 R0, RZ, RZ, 0x1 ;  /* 0x00000001ff007424 */ /* 0x000fe200078e00ff */
[----:B------:R-:W-:Y:S01]  /*5f80*/  USHF.R.U64 UR5, UR14, UR20, UR15 ;  /* 0x000000140e057299 */ /* 0x000fe2000800120f */
[----:B------:R-:W-:Y:S01]  /*5f90*/  IMAD.U32 R2, RZ, RZ, UR6 ;  /* 0x00000006ff027e24 */ /* 0x000fe2000f8e00ff */
[----:B------:R-:W-:Y:S02]  /*5fa0*/  ULOP3.LUT UR4, UR11, UR47, URZ, 0xc0, !UPT ;  /* 0x0000002f0b047292 */ /* 0x000fe4000f8ec03f */
[----:B------:R-:W-:Y:S02]  /*5fb0*/  UIADD3 UR7, -UR5, URZ, URZ ;  /* 0x0000003f05077290 */ /* 0x000fe4000fffe13f */
[----:B------:R-:W-:Y:S02]  /*5fc0*/  UIMAD UR4, UR44, UR5, UR4 ;  /* 0x000000052c0472a4 */ /* 0x000fe4000f8e0204 */
[----:B------:R-:W-:-:S02]  /*5fd0*/  ULOP3.LUT UR10, UR10, UR43, URZ, 0xc0, !UPT ;  /* 0x0000002b0a0a7292 */ /* 0x000fc4000f8ec03f */
[----:B------:R-:W-:Y:S02]  /*5fe0*/  @UP0 UIMAD UR19, UR22, UR18, UR16 ;  /* 0x00000012161302a4 */ /* 0x000fe4000f8e0210 */
[----:B------:R-:W-:Y:S01]  /*5ff0*/  UIMAD UR5, UR7, UR21, UR17 ;  /* 0x00000015070572a4 */ /* 0x000fe2000f8e0211 */
[----:B------:R-:W-:Y:S02]  /*6000*/  ULDC UR8, c[0x0][0x600] ;  /* 0x0001800000087ab9 */ /* 0x000fe40000000800 */
[----:B------:R-:W-:Y:S01]  /*6010*/  ULDC UR7, c[0x0][0x610] ;  /* 0x0001840000077ab9 */ /* 0x000fe20000000800 */
[----:B------:R-:W-:Y:S02]  /*6020*/  UIMAD UR5, UR5, UR8, UR10 ;  /* 0x00000008050572a4 */ /* 0x000fe4000f8e020a */
[----:B------:R-:W-:-:S04]  /*6030*/  UIMAD UR4, UR4, UR7, UR19 ;  /* 0x00000007040472a4 */ /* 0x000fc8000f8e0213 */
[----:B------:R-:W-:Y:S02]  /*6040*/  USEL UR7, UR5, UR4, !UP0 ;  /* 0x0000000405077287 */ /* 0x000fe4000c000000 */
[----:B------:R-:W-:-:S04]  /*6050*/  USEL UR4, UR4, UR5, !UP0 ;  /* 0x0000000504047287 */ /* 0x000fc8000c000000 */
[----:B------:R-:W-:Y:S02]  /*6060*/  IMAD.U32 R18, RZ, RZ, UR7 ;  /* 0x00000007ff127e24 */ /* 0x000fe4000f8e00ff */
[----:B------:R-:W-:-:S07]  /*6070*/  IMAD.U32 R19, RZ, RZ, UR4 ;  /* 0x00000004ff137e24 */ /* 0x000fce000f8e00ff */
.L_x_166:
[----:B------:R-:W-:Y:S01]  /*6080*/  UIADD3 UR45, UR36, UR45, URZ ;  /* 0x0000002d242d7290 */ /* 0x000fe2000fffe03f */
[----:B------:R-:W-:Y:S02]  /*6090*/  LOP3.LUT P0, RZ, R0, 0xff, RZ, 0xc0, !PT ;  /* 0x000000ff00ff7812 */ /* 0x000fe4000780c0ff */
[----:B------:R-:W-:Y:S01]  /*60a0*/  LOP3.LUT R99, R99, 0x1, RZ, 0x3c, !PT ;  /* 0x0000000163637812 */ /* 0x000fe200078e3cff */
[----:B------:R-:W-:Y:S02]  /*60b0*/  USHF.R.U32.HI UR4, URZ, 0x2, UR45 ;  /* 0x000000023f047899 */ /* 0x000fe4000801162d */
[----:B------:R-:W-:Y:S02]  /*60c0*/  UISETP.GT.U32.AND UP0, UPT, UR45, 0x3, UPT ;  /* 0x000000032d00788c */ /* 0x000fe4000bf04070 */
[----:B------:R-:W-:Y:S02]  /*60d0*/  ULOP3.LUT UR4, UR4, 0x1, URZ, 0xc0, !UPT ;  /* 0x0000000104047892 */ /* 0x000fe4000f8ec03f */
[----:B------:R-:W-:-:S02]  /*60e0*/  UISETP.LT.U32.AND UP0, UPT, UR36, 0x4, UP0 ;  /* 0x000000042400788c */ /* 0x000fc40008701070 */
[----:B------:R-:W-:Y:S02]  /*60f0*/  UISETP.NE.U32.AND UP1, UPT, UR4, 0x1, UPT ;  /* 0x000000010400788c */ /* 0x000fe4000bf25070 */
[----:B------:R-:W-:Y:S02]  /*6100*/  USEL UR5, URZ, 0x1, !UP0 ;  /* 0x000000013f057887 */ /* 0x000fe4000c000000 */
[----:B------:R-:W-:Y:S02]  /*6110*/  UISETP.GT.U32.AND UP1, UPT, UR36, 0x3, !UP1 ;  /* 0x000000032400788c */ /* 0x000fe4000cf24070 */
[----:B------:R-:W-:Y:S02]  /*6120*/  ULOP3.LUT UR45, UR45, 0x3, URZ, 0xc0, !UPT ;  /* 0x000000032d2d7892 */ /* 0x000fe4000f8ec03f */
[----:B------:R-:W-:-:S04]  /*6130*/  USEL UR4, URZ, 0x1, !UP1 ;  /* 0x000000013f047887 */ /* 0x000fc8000c800000 */
[----:B------:R-:W-:Y:S01]  /*6140*/  ULOP3.LUT UR48, UR4, UR48, UR5, 0x96, !UPT ;  /* 0x0000003004307292 */ /* 0x000fe2000f8e9605 */
[----:B------:R-:W-:Y:S11]  /*6150*/  @P0 BRA `(.L_x_169) ;  /* 0xffffffb400b00947 */ /* 0x000ff6000383ffff */
[----:B------:R-:W-:Y:S05]  /*6160*/  EXIT ;  /* 0x000000000000794d */ /* 0x000fea0003800000 */
.L_x_16:
[----:B------:R-:W-:-:S08]  /*6170*/  ISETP.NE.AND P0, PT, RZ, UR6, PT ;  /* 0x00000006ff007c0c */ /* 0x000fd0000bf05270 */
[----:B------:R-:W0:-:S00]  /*6180*/  USETMAXREG.DEALLOC.CTAPOOL 0x28 ;  /* 0x00000028000079c8 */ /* 0x000e0000080e0500 */
[----:B------:R-:W-:Y:S05]  /*6190*/  @P0 EXIT ;  /* 0x000000000000094d */ /* 0x000fea0003800000 */
[----:B0-----:R-:W-:Y:S01]  /*61a0*/  LOP3.LUT P0, RZ, R0, 0xff, RZ, 0xc0, !PT ;  /* 0x000000ff00ff7812 */ /* 0x001fe2000780c0ff */
[----:B------:R-:W-:Y:S02]  /*61b0*/  IMAD.MOV.U32 R0, RZ, RZ, 0x1 ;  /* 0x00000001ff007424 */ /* 0x000fe400078e00ff */
[----:B------:R-:W-:-:S10]  /*61c0*/  IMAD.MOV.U32 R8, RZ, RZ, RZ ;  /* 0x000000ffff087224 */ /* 0x000fd400078e00ff */
[----:B------:R-:W-:Y:S05]  /*61d0*/  @!P0 BRA `(.L_x_170) ;  /* 0x0000000c006c8947 */ /* 0x000fea0003800000 */
[----:B------:R-:W0:Y:S01]  /*61e0*/  S2R R11, SR_CgaCtaId ;  /* 0x00000000000b7919 */ /* 0x000e220000008800 */
[----:B------:R-:W-:Y:S01]  /*61f0*/  LOP3.LUT P0, RZ, R3, 0x1f, RZ, 0xc0, !PT ;  /* 0x0000001f03ff7812 */ /* 0x000fe2000780c0ff */
[----:B------:R-:W-:Y:S01]  /*6200*/  ULDC UR5, c[0x0][0x658] ;  /* 0x0001960000057ab9 */ /* 0x000fe20000000800 */
[----:B------:R-:W-:Y:S01]  /*6210*/  UMOV UR6, 0xffffffff ;  /* 0xffffffff00067882 */ /* 0x000fe20000000000 */
[----:B------:R-:W-:Y:S01]  /*6220*/  BSSY B0, `(.L_x_170) ;  /* 0x00000d6000007945 */ /* 0x000fe20003800000 */
[----:B------:R-:W-:Y:S01]  /*6230*/  USHF.L.U32 UR6, UR6, UR5, URZ ;  /* 0x0000000506067299 */ /* 0x000fe2000800063f */
[C---:B------:R-:W-:Y:S01]  /*6240*/  ISETP.NE.AND P3, PT, R4.reuse, RZ, PT ;  /* 0x000000ff0400720c */ /* 0x040fe20003f65270 */
[----:B------:R-:W-:Y:S01]  /*6250*/  IMAD.MOV.U32 R10, RZ, RZ, 0x1 ;  /* 0x00000001ff0a7424 */ /* 0x000fe200078e00ff */
[----:B------:R-:W-:Y:S01]  /*6260*/  ISETP.NE.OR P0, PT, R4, RZ, !P0 ;  /* 0x000000ff0400720c */ /* 0x000fe20004705670 */
[----:B------:R-:W-:Y:S01]  /*6270*/  IMAD.MOV.U32 R0, RZ, RZ, 0x1 ;  /* 0x00000001ff007424 */ /* 0x000fe200078e00ff */
[----:B------:R-:W-:Y:S01]  /*6280*/  ULDC UR4, c[0x0][0x600] ;  /* 0x0001800000047ab9 */ /* 0x000fe20000000800 */
[----:B------:R-:W-:Y:S01]  /*6290*/  IMAD.MOV.U32 R8, RZ, RZ, RZ ;  /* 0x000000ffff087224 */ /* 0x000fe200078e00ff */
[----:B------:R-:W-:Y:S01]  /*62a0*/  UMOV UR7, 0x1 ;  /* 0x0000000100077882 */ /* 0x000fe20000000000 */
[----:B------:R-:W-:-:S02]  /*62b0*/  UIADD3 UR21, UR37, 0x1, URZ ;  /* 0x0000000125157890 */ /* 0x000fc4000fffe03f */
[----:B------:R-:W-:Y:S02]  /*62c0*/  ULOP3.LUT UR13, UR40, 0x2, URZ, 0xfc, !UPT ;  /* 0x00000002280d7892 */ /* 0x000fe4000f8efc3f */
[----:B------:R-:W-:Y:S02]  /*62d0*/  UIADD3 UR4, UR4, -0x1, URZ ;  /* 0xffffffff04047890 */ /* 0x000fe4000fffe03f */
[----:B------:R-:W-:Y:S02]  /*62e0*/  USHF.L.U32 UR5, UR7, UR5, URZ ;  /* 0x0000000507057299 */ /* 0x000fe4000800063f */
[----:B------:R-:W-:Y:S01]  /*62f0*/  ULOP3.LUT UR6, URZ, UR6, URZ, 0x33, !UPT ;  /* 0x000000063f067292 */ /* 0x000fe2000f8e333f */
[----:B------:R-:W-:Y:S01]  /*6300*/  ULDC.64 UR30, c[0x0][0x198] ;  /* 0x00006600001e7ab9 */ /* 0x000fe20000000a00 */
[C---:B0-----:R-:W-:Y:S02]  /*6310*/  IMAD.SHL.U32 R3, R11.reuse, 0x2000, RZ ;  /* 0x000020000b037824 */ /* 0x041fe400078e00ff */
[----:B------:R-:W-:-:S03]  /*6320*/  IMAD.SHL.U32 R11, R11, 0x40, RZ ;  /* 0x000000400b0b7824 */ /* 0x000fc600078e00ff */
[----:B------:R-:W-:Y:S02]  /*6330*/  LOP3.LUT R3, R3, 0x2000, RZ, 0xc0, !PT ;  /* 0x0000200003037812 */ /* 0x000fe400078ec0ff */
[----:B------:R-:W-:Y:S02]  /*6340*/  LOP3.LUT R11, R11, 0x40, RZ, 0xc0, !PT ;  /* 0x000000400b0b7812 */ /* 0x000fe400078ec0ff */
[----:B------:R-:W-:-:S07]  /*6350*/  LOP3.LUT R9, R3, 0x10180, RZ, 0xfc, !PT ;  /* 0x0001018003097812 */ /* 0x000fce00078efcff */
.L_x_182:
[----:B------:R-:W-:-:S03]  /*6360*/  UMOV UR7, 0xffffffff ;  /* 0xffffffff00077882 */ /* 0x000fc60000000000 */
[----:B------:R-:W-:Y:S05]  /*6370*/  BRA.DIV UR7, `(.L_x_171) ;  /* 0x00000012071c7947 */ /* 0x000fea000b800000 */
[----:B------:R-:W-:-:S13]  /*6380*/  ELECT P6, URZ, PT ;  /* 0x00000000003f782f */ /* 0x000fda00038c0000 */
.L_x_195:
[----:B------:R-:W0:Y:S01]  /*6390*/  LDC R3, c[0x0][0x28c] ;  /* 0x0000a300ff037b82 */ /* 0x000e220000000800 */
[----:B------:R-:W-:Y:S01]  /*63a0*/  BSSY B1, `(.L_x_172) ;  /* 0x0000046000017945 */ /* 0x000fe20003800000 */
[----:B0-----:R-:W-:-:S13]  /*63b0*/  ISETP.LT.OR P6, PT, R3, 0x1, !P6 ;  /* 0x000000010300780c */ /* 0x001fda00077c1670 */
[----:B------:R-:W-:Y:S05]  /*63c0*/  @P6 BRA `(.L_x_173) ;  /* 0x00000004000c6947 */ /* 0x000fea0003800000 */
[----:B------:R-:W-:Y:S02]  /*63d0*/  IMAD.SHL.U32 R19, R19, 0x40, RZ ;  /* 0x0000004013137824 */ /* 0x000fe400078e00ff */
[----:B------:R-:W-:Y:S02]  /*63e0*/  IMAD R18, R18, 0x80, R11 ;  /* 0x0000008012127824 */ /* 0x000fe400078e020b */
[----:B------:R-:W-:Y:S02]  /*63f0*/  IMAD.MOV.U32 R13, RZ, RZ, RZ ;  /* 0x000000ffff0d7224 */ /* 0x000fe400078e00ff */
[----:B------:R-:W-:Y:S02]  /*6400*/  IMAD.U32 R14, RZ, RZ, UR21 ;  /* 0x00000015ff0e7e24 */ /* 0x000fe4000f8e00ff */
[----:B------:R-:W-:Y:S02]  /*6410*/  IMAD.MOV.U32 R3, RZ, RZ, R0 ;  /* 0x000000ffff037224 */ /* 0x000fe400078e0000 */
[----:B------:R-:W-:-:S07]  /*6420*/  IMAD.MOV.U32 R4, RZ, RZ, R8 ;  /* 0x000000ffff047224 */ /* 0x000fce00078e0008 */
.L_x_177:
[----:B------:R-:W0:Y:S01]  /*6430*/  S2R R6, SR_CgaCtaId ;  /* 0x0000000000067919 */ /* 0x000e220000008800 */
[----:B------:R-:W-:-:S04]  /*6440*/  MOV R5, 0x400 ;  /* 0x0000040000057802 */ /* 0x000fc80000000f00 */
[----:B0-----:R-:W-:Y:S02]  /*6450*/  LEA R7, R6, R5, 0x18 ;  /* 0x0000000506077211 */ /* 0x001fe400078ec0ff */
[----:B------:R-:W-:Y:S01]  /*6460*/  SHF.L.U32 R5, R3, 0x1f, RZ ;  /* 0x0000001f03057819 */ /* 0x000fe200000006ff */
[----:B------:R-:W0:Y:S02]  /*6470*/  @!P3 LDC R6, c[0x0][0x500] ;  /* 0x00014000ff06bb82 */ /* 0x000e240000000800 */
[----:B------:R-:W-:-:S04]  /*6480*/  IMAD R12, R4, 0x8, R7 ;  /* 0x00000008040c7824 */ /* 0x000fc800078e0207 */
[----:B------:R-:W1:Y:S02]  /*6490*/  SYNCS.PHASECHK.TRANS64.TRYWAIT P1, [R12+URZ+0x20], R5 ;  /* 0x000020050c0075a7 */ /* 0x000e64000802017f */
[----:B-1----:R-:W-:Y:S05]  /*64a0*/  @!P1 BRA `(.L_x_174) ;  /* 0x0000000c00f09947 */ /* 0x002fea0003800000 */
.L_x_196:
[----:B------:R-:W-:Y:S01]  /*64b0*/  UPRMT UR7, UR13, 0x9910, URZ ;  /* 0x000099100d077896 */ /* 0x000fe2000800003f */
[----:B0-----:R0:W-:Y:S03]  /*64c0*/  @!P3 SYNCS.ARRIVE.TRANS64 RZ, [R12+URZ], R6 ;  /* 0x000000060cffb9a7 */ /* 0x0011e6000800003f */
[----:B------:R-:W-:-:S06]  /*64d0*/  UISETP.NE.AND UP0, UPT, UR7, 0x2, UPT ;  /* 0x000000020700788c */ /* 0x000fcc000bf05270 */
[----:B------:R-:W-:-:S13]  /*64e0*/  PLOP3.LUT P1, PT, PT, PT, UP0, 0x80, 0x0 ;  /* 0x000000000000781c */ /* 0x000fda0003f2f008 */
[----:B0-----:R-:W-:Y:S05]  /*64f0*/  @P1 BRA `(.L_x_175) ;  /* 0x0000000000041947 */ /* 0x001fea0003800000 */
[----:B------:R-:W-:Y:S01]  /*6500*/  BPT.TRAP 0x1 ;  /* 0x000000040000795c */ /* 0x000fe20000300000 */
.L_x_175:
[----:B------:R-:W-:Y:S05]  /*6510*/  @P0 BRA `(.L_x_176) ;  /* 0x0000000000040947 */ /* 0x000fea0003800000 */
[----:B------:R-:W-:Y:S01]  /*6520*/  BPT.TRAP 0x1 ;  /* 0x000000040000795c */ /* 0x000fe20000300000 */
.L_x_176:
[----:B------:R-:W-:Y:S01]  /*6530*/  R2UR UR7, R7 ;  /* 0x00000000070772ca */ /* 0x000fe200000e0000 */
[C---:B-1----:R-:W-:Y:S01]  /*6540*/  IMAD R5, R4.reuse, 0x8000, R9 ;  /* 0x0000800004057824 */ /* 0x042fe200078e0209 */
[----:B------:R-:W-:Y:S01]  /*6550*/  R2UR UR26, R13 ;  /* 0x000000000d1a72ca */ /* 0x000fe200000e0000 */
[----:B------:R-:W-:Y:S01]  /*6560*/  IMAD R7, R4, 0x4000, R7 ;  /* 0x0000400004077824 */ /* 0x000fe200078e0207 */
[----:B------:R-:W-:Y:S01]  /*6570*/  R2UR UR25, R12 ;  /* 0x000000000c1972ca */ /* 0x000fe200000e0000 */
[----:B------:R-:W-:Y:S01]  /*6580*/  VIADD R14, R14, 0xffffffff ;  /* 0xffffffff0e0e7836 */ /* 0x000fe20000000000 */
[----:B------:R-:W-:Y:S01]  /*6590*/  R2UR UR32, R5 ;  /* 0x00000000052072ca */ /* 0x000fe200000e0000 */
[----:B------:R-:W-:Y:S01]  /*65a0*/  UIADD3 UR14, UP0, UR30, 0xf0, URZ ;  /* 0x000000f01e0e7890 */ /* 0x000fe2000ff1e03f */
[----:B------:R-:W-:Y:S01]  /*65b0*/  R2UR UR16, R7 ;  /* 0x00000000071072ca */ /* 0x000fe200000e0000 */
[----:B------:R-:W-:Y:S01]  /*65c0*/  UIADD3 UR42, UP1, UR30, 0x1f0, URZ ;  /* 0x000001f01e2a7890 */ /* 0x000fe2000ff3e03f */
[----:B------:R-:W-:Y:S01]  /*65d0*/  R2UR UR28, R2 ;  /* 0x00000000021c72ca */ /* 0x000fe200000e0000 */
[----:B------:R-:W-:Y:S01]  /*65e0*/  UIADD3.X UR15, URZ, UR31, URZ, UP0, !UPT ;  /* 0x0000001f3f0f7290 */ /* 0x000fe200087fe43f */
[----:B------:R-:W-:Y:S01]  /*65f0*/  R2UR UR27, R19 ;  /* 0x00000000131b72ca */ /* 0x000fe200000e0000 */
[----:B------:R-:W-:Y:S01]  /*6600*/  UIADD3.X UR43, URZ, UR31, URZ, UP1, !UPT ;  /* 0x0000001f3f2b7290 */ /* 0x000fe20008ffe43f */
[----:B------:R-:W-:Y:S01]  /*6610*/  R2UR UR35, R18 ;  /* 0x00000000122372ca */ /* 0x000fe200000e0000 */
[----:B------:R-:W-:Y:S01]  /*6620*/  UIADD3 UR18, UR26, 0x80, URZ ;  /* 0x000000801a127890 */ /* 0x000fe2000fffe03f */
[----:B------:R-:W-:Y:S01]  /*6630*/  ISETP.GT.AND P2, PT, R14, 0x1, PT ;  /* 0x000000010e00780c */ /* 0x000fe20003f44270 */
[----:B------:R-:W-:Y:S01]  /*6640*/  VIADD R4, R4, 0x1 ;  /* 0x0000000104047836 */ /* 0x000fe20000000000 */
[----:B------:R-:W-:Y:S01]  /*6650*/  UMOV UR22, 0x0 ;  /* 0x0000000000167882 */ /* 0x000fe20000000000 */
[----:B------:R-:W-:Y:S01]  /*6660*/  UIADD3 UR32, UR7, UR32, URZ ;  /* 0x0000002007207290 */ /* 0x000fe2000fffe03f */
[----:B------:R-:W-:Y:S01]  /*6670*/  VIADD R13, R13, 0x100 ;  /* 0x000001000d0d7836 */ /* 0x000fe20000000000 */
[----:B------:R-:W-:Y:S01]  /*6680*/  UIADD3 UR24, UR16, 0x180, URZ ;  /* 0x0000018010187890 */ /* 0x000fe2000fffe03f */
[----:B------:R-:W-:Y:S01]  /*6690*/  ISETP.NE.AND P1, PT, R4, 0x4, PT ;  /* 0x000000040400780c */ /* 0x000fe20003f25270 */
[----:B------:R-:W-:-:S02]  /*66a0*/  UIADD3 UR16, UR16, 0x2180, URZ ;  /* 0x0000218010107890 */ /* 0x000fc4000fffe03f */
[----:B------:R-:W-:Y:S01]  /*66b0*/  UIADD3 UR8, UR32, 0x4000, URZ ;  /* 0x0000400020087890 */ /* 0x000fe2000fffe03f */
[----:B------:R-:W-:Y:S01]  /*66c0*/  SEL R6, RZ, 0x1, P1 ;  /* 0x00000001ff067807 */ /* 0x000fe20000800000 */
[----:B------:R-:W-:Y:S01]  /*66d0*/  UMOV UR23, 0x10000000 ;  /* 0x1000000000177882 */ /* 0x000fe20000000000 */
[----:B------:R-:W-:Y:S01]  /*66e0*/  UMOV UR17, UR25 ;  /* 0x0000001900117c82 */ /* 0x000fe20008000000 */
[----:B------:R-:W-:Y:S01]  /*66f0*/  UMOV UR20, UR28 ;  /* 0x0000001c00147c82 */ /* 0x000fe20008000000 */
[----:B------:R-:W-:Y:S01]  /*6700*/  UMOV UR19, UR27 ;  /* 0x0000001b00137c82 */ /* 0x000fe20008000000 */
[----:B------:R-:W-:Y:S01]  /*6710*/  UMOV UR29, 0x30000 ;  /* 0x00030000001d7882 */ /* 0x000fe20000000000 */
[----:B------:R-:W-:Y:S01]  /*6720*/  UMOV UR33, UR25 ;  /* 0x0000001900217c82 */ /* 0x000fe20008000000 */
[----:B------:R-:W-:Y:S01]  /*6730*/  UMOV UR34, UR26 ;  /* 0x0000001a00227c82 */ /* 0x000fe20008000000 */
[----:B------:R-:W-:Y:S01]  /*6740*/  UMOV UR36, UR28 ;  /* 0x0000001c00247c82 */ /* 0x000fe20008000000 */
[----:B------:R0:W-:Y:S01]  /*6750*/  UTMALDG.3D [UR24], [UR14], desc[UR22] ;  /* 0x000016180e0075b4 */ /* 0x0001e20008011000 */
[----:B------:R-:W-:Y:S01]  /*6760*/  UMOV UR9, UR25 ;  /* 0x0000001900097c82 */ /* 0x000fe20008000000 */
[----:B------:R-:W-:Y:S01]  /*6770*/  UMOV UR12, UR28 ;  /* 0x0000001c000c7c82 */ /* 0x000fe20008000000 */
[----:B------:R-:W-:Y:S01]  /*6780*/  UMOV UR11, UR35 ;  /* 0x00000023000b7c82 */ /* 0x000fe20008000000 */
[----:B------:R-:W-:Y:S01]  /*6790*/  UMOV UR10, UR18 ;  /* 0x00000012000a7c82 */ /* 0x000fe20008000000 */
[----:B------:R-:W-:-:S02]  /*67a0*/  LOP3.LUT R3, R3, R6, RZ, 0x3c, !PT ;  /* 0x0000000603037212 */ /* 0x000fc400078e3cff */
[----:B------:R-:W-:Y:S01]  /*67b0*/  SEL R4, R4, RZ, P1 ;  /* 0x000000ff04047207 */ /* 0x000fe20000800000 */
[----:B------:R0:W-:Y:S01]  /*67c0*/  UTMALDG.3D [UR16], [UR14], desc[UR22] ;  /* 0x000016100e0075b4 */ /* 0x0001e20008011000 */
[----:B------:R0:W-:Y:S01]  /*67d0*/  UTMALDG.3D.MULTICAST [UR32], [UR42], UR29, desc[UR22] ;  /* 0x000016202a0073b4 */ /* 0x0001e2000801181d */
[----:B------:R0:W-:Y:S02]  /*67e0*/  UTMALDG.3D.MULTICAST [UR8], [UR42], UR29, desc[UR22] ;  /* 0x000016082a0073b4 */ /* 0x0001e4000801181d */
[----:B0-----:R-:W-:Y:S05]  /*67f0*/  @P2 BRA `(.L_x_177) ;  /* 0xfffffffc000c2947 */ /* 0x001fea000383ffff */
.L_x_173:
[----:B------:R-:W-:Y:S05]  /*6800*/  BSYNC B1 ;  /* 0x0000000000017941 */ /* 0x000fea0003800000 */
.L_x_172:
[----:B------:R-:W-:Y:S01]  /*6810*/  LOP3.LUT P4, RZ, R10, 0xff, RZ, 0xc0, !PT ;  /* 0x000000ff0aff7812 */ /* 0x000fe2000788c0ff */
[----:B------:R-:W-:Y:S01]  /*6820*/  VIADD R8, R8, UR37 ;  /* 0x0000002508087c36 */ /* 0x000fe20008000000 */
[----:B------:R-:W-:Y:S01]  /*6830*/  ULDC.64 UR8, c[0x0][0x650] ;  /* 0x0001940000087ab9 */ /* 0x000fe20000000a00 */
[----:B------:R-:W-:Y:S01]  /*6840*/  BSSY B1, `(.L_x_178) ;  /* 0x0000071000017945 */ /* 0x000fe20003800000 */
[----:B------:R-:W-:Y:S01]  /*6850*/  IMAD.MOV.U32 R19, RZ, RZ, -0x1 ;  /* 0xffffffffff137424 */ /* 0x000fe200078e00ff */
[----:B------:R-:W-:Y:S01]  /*6860*/  PRMT R10, RZ, 0x7610, R10 ;  /* 0x00007610ff0a7816 */ /* 0x000fe2000000000a */
[----:B------:R-:W-:Y:S01]  /*6870*/  IMAD.MOV.U32 R18, RZ, RZ, -0x1 ;  /* 0xffffffffff127424 */ /* 0x000fe200078e00ff */
[C---:B------:R-:W-:Y:S02]  /*6880*/  ISETP.GT.U32.AND P1, PT, R8.reuse, 0x3, PT ;  /* 0x000000030800780c */ /* 0x040fe40003f24070 */
[----:B------:R-:W-:Y:S02]  /*6890*/  SHF.R.U32.HI R2, RZ, 0x2, R8 ;  /* 0x00000002ff027819 */ /* 0x000fe40000011608 */
[----:B------:R-:W-:-:S02]  /*68a0*/  LOP3.LUT R8, R8, 0x3, RZ, 0xc0, !PT ;  /* 0x0000000308087812 */ /* 0x000fc400078ec0ff */
[----:B------:R-:W0:Y:S01]  /*68b0*/  @P4 S2R R4, SR_CgaCtaId ;  /* 0x0000000000044919 */ /* 0x000e220000008800 */
[----:B------:R-:W-:Y:S02]  /*68c0*/  @P4 MOV R3, 0x400 ;  /* 0x0000040000034802 */ /* 0x000fe40000000f00 */
[----:B------:R-:W-:-:S04]  /*68d0*/  LOP3.LUT R2, R2, 0x1, RZ, 0xc0, !PT ;  /* 0x0000000102027812 */ /* 0x000fc800078ec0ff */
[----:B------:R-:W-:Y:S02]  /*68e0*/  ISETP.NE.U32.AND P2, PT, R2, 0x1, PT ;  /* 0x000000010200780c */ /* 0x000fe40003f45070 */
[----:B0-----:R-:W-:Y:S01]  /*68f0*/  @P4 LEA R3, R4, R3, 0x18 ;  /* 0x0000000304034211 */ /* 0x001fe200078ec0ff */
[----:B------:R-:W-:-:S03]  /*6900*/  IMAD.U32 R4, RZ, RZ, UR37 ;  /* 0x00000025ff047e24 */ /* 0x000fc6000f8e00ff */
[----:B------:R0:W-:Y:S01]  /*6910*/  @P4 SYNCS.ARRIVE.TRANS64.A1T0 RZ, [R3+URZ+0x78], RZ ;  /* 0x000078ff03ff49a7 */ /* 0x0001e2000810003f */
[----:B------:R-:W-:Y:S02]  /*6920*/  IADD3 R16, P4, R16, UR50, RZ ;  /* 0x0000003210107c10 */ /* 0x000fe4000ff9e0ff */
[----:B------:R-:W-:Y:S02]  /*6930*/  ISETP.LT.U32.AND P1, PT, R4, 0x4, P1 ;  /* 0x000000040400780c */ /* 0x000fe40000f21070 */
[----:B------:R-:W-:Y:S02]  /*6940*/  IADD3.X R17, R17, UR39, RZ, P4, !PT ;  /* 0x0000002711117c10 */ /* 0x000fe4000a7fe4ff */
[----:B------:R-:W-:Y:S02]  /*6950*/  ISETP.GE.U32.AND P4, PT, R16, UR8, PT ;  /* 0x0000000810007c0c */ /* 0x000fe4000bf86070 */
[----:B0-----:R-:W-:Y:S02]  /*6960*/  SEL R3, RZ, 0x1, !P1 ;  /* 0x00000001ff037807 */ /* 0x001fe40004800000 */
[----:B------:R-:W-:-:S02]  /*6970*/  ISETP.GE.U32.AND.EX P1, PT, R17, UR9, PT, P4 ;  /* 0x0000000911007c0c */ /* 0x000fc4000bf26140 */
[----:B------:R-:W-:-:S04]  /*6980*/  ISETP.GT.U32.AND P2, PT, R4, 0x3, !P2 ;  /* 0x000000030400780c */ /* 0x000fc80005744070 */
[----:B------:R-:W-:-:S04]  /*6990*/  SEL R2, RZ, 0x1, !P2 ;  /* 0x00000001ff027807 */ /* 0x000fc80005000000 */
[--C-:B------:R-:W-:Y:S01]  /*69a0*/  LOP3.LUT R0, R2, R0, R3.reuse, 0x96, !PT ;  /* 0x0000000002007212 */ /* 0x100fe200078e9603 */
[----:B------:R-:W-:Y:S01]  /*69b0*/  IMAD.MOV.U32 R2, RZ, RZ, -0x1 ;  /* 0xffffffffff027424 */ /* 0x000fe200078e00ff */
[----:B------:R-:W-:Y:S01]  /*69c0*/  PRMT R3, RZ, 0x7610, R3 ;  /* 0x00007610ff037816 */ /* 0x000fe20000000003 */
[----:B------:R-:W-:Y:S06]  /*69d0*/  @P1 BRA `(.L_x_179) ;  /* 0x00000004005c1947 */ /* 0x000fec0003800000 */
[----:B------:R-:W0:Y:S01]  /*69e0*/  S2UR UR7, SR_CTAID.X ;  /* 0x00000000000779c3 */ /* 0x000e220000002500 */
[----:B------:R-:W-:Y:S01]  /*69f0*/  ULDC.64 UR8, c[0x0][0x628] ;  /* 0x00018a0000087ab9 */ /* 0x000fe20000000a00 */
[----:B------:R-:W-:Y:S01]  /*6a00*/  ULDC UR10, c[0x0][0x150] ;  /* 0x00005400000a7ab9 */ /* 0x000fe20000000800 */
[----:B------:R-:W-:Y:S01]  /*6a10*/  ISETP.NE.U32.AND P1, PT, RZ, UR8, PT ;  /* 0x00000008ff007c0c */ /* 0x000fe2000bf25070 */
[----:B------:R-:W-:Y:S01]  /*6a20*/  ULDC UR11, c[0x0][0x630] ;  /* 0x00018c00000b7ab9 */ /* 0x000fe20000000800 */
[----:B------:R-:W-:Y:S01]  /*6a30*/  ULDC UR14, c[0x0][0x154] ;  /* 0x00005500000e7ab9 */ /* 0x000fe20000000800 */
[----:B------:R-:W-:Y:S01]  /*6a40*/  IMAD.MOV.U32 R2, RZ, RZ, R16 ;  /* 0x000000ffff027224 */ /* 0x000fe200078e0010 */
[----:B------:R-:W-:Y:S01]  /*6a50*/  ISETP.NE.AND.EX P1, PT, RZ, UR9, PT, P1 ;  /* 0x00000009ff007c0c */ /* 0x000fe2000bf25310 */
[----:B------:R-:W1:Y:S01]  /*6a60*/  S2UR UR12, SR_CTAID.Y ;  /* 0x00000000000c79c3 */ /* 0x000e620000002600 */
[----:B0-----:R-:W-:-:S05]  /*6a70*/  I2FP.F32.U32 R3, UR7 ;  /* 0x0000000700037c45 */ /* 0x001fca0008201000 */
[----:B------:R-:W-:Y:S01]  /*6a80*/  FMUL R14, R3, UR10 ;  /* 0x0000000a030e7c20 */ /* 0x000fe20008400000 */
[----:B------:R-:W-:-:S05]  /*6a90*/  IMAD.MOV.U32 R3, RZ, RZ, R17 ;  /* 0x000000ffff037224 */ /* 0x000fca00078e0011 */
[----:B------:R-:W-:Y:S05]  /*6aa0*/  @!P1 BRA `(.L_x_180) ;  /* 0x0000000000289947 */ /* 0x000fea0003800000 */
[----:B------:R-:W-:Y:S02]  /*6ab0*/  ULDC UR10, c[0x0][0x634] ;  /* 0x00018d00000a7ab9 */ /* 0x000fe40000000800 */
[----:B------:R-:W-:-:S05]  /*6ac0*/  IADD3 R7, P1, R16, UR10, RZ ;  /* 0x0000000a10077c10 */ /* 0x000fca000ff3e0ff */
[----:B------:R-:W-:-:S04]  /*6ad0*/  IMAD.X R13, RZ, RZ, R17, P1 ;  /* 0x000000ffff0d7224 */ /* 0x000fc800008e0611 */
[----:B------:R-:W-:-:S04]  /*6ae0*/  IMAD.WIDE.U32 R4, R13, UR8, RZ ;  /* 0x000000080d047c25 */ /* 0x000fc8000f8e00ff */
[----:B------:R-:W-:-:S04]  /*6af0*/  IMAD.WIDE.U32 R4, P1, R7, UR9, R4 ;  /* 0x0000000907047c25 */ /* 0x000fc8000f820004 */
[----:B------:R-:W-:-:S04]  /*6b00*/  IMAD.WIDE.U32 R6, R7, UR8, RZ ;  /* 0x0000000807067c25 */ /* 0x000fc8000f8e00ff */
[----:B------:R-:W-:Y:S01]  /*6b10*/  IMAD.X R3, RZ, RZ, RZ, P1 ;  /* 0x000000ffff037224 */ /* 0x000fe200008e06ff */
[----:B------:R-:W-:Y:S01]  /*6b20*/  IADD3 RZ, P1, R7, R4, RZ ;  /* 0x0000000407ff7210 */ /* 0x000fe20007f3e0ff */
[----:B------:R-:W-:-:S04]  /*6b30*/  IMAD.MOV.U32 R2, RZ, RZ, R5 ;  /* 0x000000ffff027224 */ /* 0x000fc800078e0005 */
[----:B------:R-:W-:-:S08]  /*6b40*/  IMAD.WIDE.U32.X R2, R13, UR9, R2, P1 ;  /* 0x000000090d027c25 */ /* 0x000fd000088e0402 */
.L_x_180:
[--C-:B------:R-:W-:Y:S01]  /*6b50*/  SHF.R.U64 R12, R2, UR11, R3.reuse ;  /* 0x0000000b020c7c19 */ /* 0x100fe20008001203 */
[----:B------:R-:W0:Y:S01]  /*6b60*/  F2I.U32.TRUNC.NTZ R14, R14 ;  /* 0x0000000e000e7305 */ /* 0x000e22000020f000 */
[----:B------:R-:W-:Y:S01]  /*6b70*/  SHF.R.U32.HI R2, RZ, UR11, R3 ;  /* 0x0000000bff027c19 */ /* 0x000fe20008011603 */
[----:B------:R-:W-:Y:S01]  /*6b80*/  ULDC.64 UR8, c[0x0][0x620] ;  /* 0x0001880000087ab9 */ /* 0x000fe20000000a00 */
[----:B------:R-:W-:Y:S01]  /*6b90*/  IADD3 R5, P1, RZ, -R12, RZ ;  /* 0x8000000cff057210 */ /* 0x000fe20007f3e0ff */
[----:B------:R-:W2:Y:S01]  /*6ba0*/  LDC R13, c[0x0][0x610] ;  /* 0x00018400ff0d7b82 */ /* 0x000ea20000000800 */
[----:B-1----:R-:W-:Y:S01]  /*6bb0*/  I2FP.F32.U32 R4, UR12 ;  /* 0x0000000c00047c45 */ /* 0x002fe20008201000 */
[----:B------:R-:W-:Y:S01]  /*6bc0*/  ULDC UR11, c[0x0][0x658] ;  /* 0x00019600000b7ab9 */ /* 0x000fe20000000800 */
[----:B------:R-:W-:Y:S01]  /*6bd0*/  ULDC UR16, c[0x0][0x648] ;  /* 0x0001920000107ab9 */ /* 0x000fe20000000800 */
[----:B------:R-:W-:Y:S02]  /*6be0*/  IMAD.X R2, RZ, RZ, ~R2, P1 ;  /* 0x000000ffff027224 */ /* 0x000fe400008e0e02 */
[----:B------:R-:W-:Y:S01]  /*6bf0*/  FMUL R6, R4, UR14 ;  /* 0x0000000e04067c20 */ /* 0x000fe20008400000 */
[----:B------:R-:W-:Y:S01]  /*6c00*/  ULDC.64 UR14, c[0x0][0x640] ;  /* 0x00019000000e7ab9 */ /* 0x000fe20000000a00 */
[----:B------:R-:W-:Y:S01]  /*6c10*/  IMAD R4, R2, UR8, RZ ;  /* 0x0000000802047c24 */ /* 0x000fe2000f8e02ff */
[----:B------:R-:W-:Y:S01]  /*6c20*/  ISETP.NE.U32.AND P1, PT, RZ, UR14, PT ;  /* 0x0000000eff007c0c */ /* 0x000fe2000bf25070 */
[C---:B------:R-:W-:Y:S01]  /*6c30*/  IMAD.WIDE.U32 R2, R5.reuse, UR8, R16 ;  /* 0x0000000805027c25 */ /* 0x040fe2000f8e0010 */
[----:B0-----:R-:W-:Y:S01]  /*6c40*/  R2UR UR8, R14 ;  /* 0x000000000e0872ca */ /* 0x001fe200000e0000 */
[----:B------:R-:W0:Y:S01]  /*6c50*/  F2I.U32.TRUNC.NTZ R6, R6 ;  /* 0x0000000600067305 */ /* 0x000e22000020f000 */
[----:B------:R-:W-:Y:S01]  /*6c60*/  ISETP.NE.AND.EX P1, PT, RZ, UR15, PT, P1 ;  /* 0x0000000fff007c0c */ /* 0x000fe2000bf25310 */
[----:B------:R-:W-:Y:S01]  /*6c70*/  IMAD R5, R5, UR9, R4 ;  /* 0x0000000905057c24 */ /* 0x000fe2000f8e0204 */
[----:B------:R-:W-:-:S03]  /*6c80*/  ULDC UR9, c[0x0][0x618] ;  /* 0x0001860000097ab9 */ /* 0x000fc60000000800 */
[----:B------:R-:W-:-:S05]  /*6c90*/  IMAD.IADD R3, R3, 0x1, R5 ;  /* 0x0000000103037824 */ /* 0x000fca00078e0205 */
[--C-:B------:R-:W-:Y:S02]  /*6ca0*/  SHF.R.U64 R14, R2, UR9, R3.reuse ;  /* 0x00000009020e7c19 */ /* 0x100fe40008001203 */
[----:B------:R-:W-:Y:S01]  /*6cb0*/  SHF.R.U32.HI R3, RZ, UR9, R3 ;  /* 0x00000009ff037c19 */ /* 0x000fe20008011603 */
[----:B------:R-:W-:Y:S01]  /*6cc0*/  ULDC UR9, c[0x0][0x608] ;  /* 0x0001820000097ab9 */ /* 0x000fe20000000800 */
[----:B0-----:R-:W-:Y:S02]  /*6cd0*/  R2UR UR10, R6 ;  /* 0x00000000060a72ca */ /* 0x001fe400000e0000 */
[--C-:B------:R-:W-:Y:S02]  /*6ce0*/  SHF.R.U64 R18, R14, UR9, R3.reuse ;  /* 0x000000090e127c19 */ /* 0x100fe40008001203 */
[----:B------:R-:W-:Y:S01]  /*6cf0*/  SHF.R.U32.HI R3, RZ, UR9, R3 ;  /* 0x00000009ff037c19 */ /* 0x000fe20008011603 */
[----:B------:R-:W-:-:S03]  /*6d00*/  UIADD3 UR9, -UR8, URZ, URZ ;  /* 0x0000003f08097290 */ /* 0x000fc6000fffe13f */
[--C-:B------:R-:W-:Y:S01]  /*6d10*/  SHF.R.U64 R20, R18, UR11, R3.reuse ;  /* 0x0000000b12147c19 */ /* 0x100fe20008001203 */
[----:B------:R-:W-:Y:S01]  /*6d20*/  ULDC UR8, c[0x0][0x144] ;  /* 0x0000510000087ab9 */ /* 0x000fe20000000800 */
[----:B------:R-:W-:-:S03]  /*6d30*/  SHF.R.U32.HI R3, RZ, UR11, R3 ;  /* 0x0000000bff037c19 */ /* 0x000fc60008011603 */
[----:B------:R-:W-:Y:S01]  /*6d40*/  IMAD.MOV.U32 R2, RZ, RZ, R20 ;  /* 0x000000ffff027224 */ /* 0x000fe200078e0014 */
[----:B------:R-:W-:Y:S06]  /*6d50*/  @!P1 BRA `(.L_x_181) ;  /* 0x0000000000289947 */ /* 0x000fec0003800000 */
        /* <DEDUP_REMOVED lines=10> */
.L_x_181:
[----:B------:R-:W-:Y:S01]  /*6e00*/  UISETP.NE.AND UP0, UPT, UR38, URZ, UPT ;  /* 0x0000003f2600728c */ /* 0x000fe2000bf05270 */
[----:B------:R-:W-:Y:S01]  /*6e10*/  SHF.R.U64 R3, R2, UR16, R3 ;  /* 0x0000001002037c19 */ /* 0x000fe20008001203 */
[----:B------:R-:W-:Y:S01]  /*6e20*/  UIADD3 UR10, -UR10, URZ, URZ ;  /* 0x0000003f0a0a7290 */ /* 0x000fe2000fffe13f */
[----:B------:R-:W-:Y:S01]  /*6e30*/  LOP3.LUT R2, R18, UR6, RZ, 0xc0, !PT ;  /* 0x0000000612027c12 */ /* 0x000fe2000f8ec0ff */
[----:B------:R-:W-:Y:S02]  /*6e40*/  UIMAD UR7, UR8, UR9, UR7 ;  /* 0x00000009080772a4 */ /* 0x000fe4000f8e0207 */
[----:B------:R-:W-:Y:S01]  /*6e50*/  IMAD.MOV R5, RZ, RZ, -R3 ;  /* 0x000000ffff057224 */ /* 0x000fe200078e0a03 */
[----:B------:R-:W-:Y:S01]  /*6e60*/  ULDC UR8, c[0x0][0x148] ;  /* 0x0000520000087ab9 */ /* 0x000fe20000000800 */
[----:B------:R-:W-:Y:S01]  /*6e70*/  IMAD R4, R3, UR5, R2 ;  /* 0x0000000503047c24 */ /* 0x000fe2000f8e0202 */
[----:B------:R-:W-:Y:S02]  /*6e80*/  LOP3.LUT R3, R14, UR4, RZ, 0xc0, !PT ;  /* 0x000000040e037c12 */ /* 0x000fe4000f8ec0ff */
[----:B------:R-:W-:Y:S01]  /*6e90*/  @UP0 UIMAD UR7, UR8, UR10, UR12 ;  /* 0x0000000a080702a4 */ /* 0x000fe2000f8e020c */
[----:B------:R-:W-:-:S02]  /*6ea0*/  PLOP3.LUT P1, PT, PT, PT, UP0, 0x80, 0x0 ;  /* 0x000000000000781c */ /* 0x000fc40003f2f008 */
[----:B------:R-:W-:Y:S02]  /*6eb0*/  ULDC UR8, c[0x0][0x638] ;  /* 0x00018e0000087ab9 */ /* 0x000fe40000000800 */
[----:B------:R-:W-:Y:S02]  /*6ec0*/  IMAD R2, R5, UR8, R20 ;  /* 0x0000000805027c24 */ /* 0x000fe4000f8e0214 */
[----:B--2---:R-:W-:Y:S01]  /*6ed0*/  IMAD R13, R4, R13, UR7 ;  /* 0x00000007040d7e24 */ /* 0x004fe2000f8e020d */
[----:B------:R-:W-:Y:S01]  /*6ee0*/  ULDC UR7, c[0x0][0x600] ;  /* 0x0001800000077ab9 */ /* 0x000fe20000000800 */
[----:B------:R-:W-:Y:S02]  /*6ef0*/  IMAD.MOV.U32 R4, RZ, RZ, 0x1 ;  /* 0x00000001ff047424 */ /* 0x000fe400078e00ff */
[----:B------:R-:W-:-:S03]  /*6f00*/  IMAD R2, R2, UR7, R3 ;  /* 0x0000000702027c24 */ /* 0x000fc6000f8e0203 */
[----:B------:R-:W-:Y:S02]  /*6f10*/  PRMT R3, R4, 0x7610, R3 ;  /* 0x0000761004037816 */ /* 0x000fe40000000003 */
[----:B------:R-:W-:Y:S02]  /*6f20*/  SEL R18, R2, R13, !P1 ;  /* 0x0000000d02127207 */ /* 0x000fe40004800000 */
[----:B------:R-:W-:Y:S01]  /*6f30*/  SEL R19, R13, R2, !P1 ;  /* 0x000000020d137207 */ /* 0x000fe20004800000 */
[----:B------:R-:W-:-:S07]  /*6f40*/  IMAD.MOV.U32 R2, RZ, RZ, R12 ;  /* 0x000000ffff027224 */ /* 0x000fce00078e000c */
.L_x_179:
[----:B------:R-:W-:Y:S05]  /*6f50*/  BSYNC B1 ;  /* 0x0000000000017941 */ /* 0x000fea0003800000 */
.L_x_178:
[----:B------:R-:W-:-:S13]  /*6f60*/  LOP3.LUT P1, RZ, R3, 0xff, RZ, 0xc0, !PT ;  /* 0x000000ff03ff7812 */ /* 0x000fda000782c0ff */
[----:B------:R-:W-:Y:S05]  /*6f70*/  @P1 BRA `(.L_x_182) ;  /* 0xfffffff000f81947 */ /* 0x000fea000383ffff */
[----:B------:R-:W-:Y:S05]  /*6f80*/  BSYNC B0 ;  /* 0x0000000000007941 */ /* 0x000fea0003800000 */
.L_x_170:
[----:B------:R-:W-:-:S03]  /*6f90*/  UMOV UR7, 0xffffffff ;  /* 0xffffffff00077882 */ /* 0x000fc60000000000 */
[----:B------:R-:W-:Y:S05]  /*6fa0*/  BRA.DIV UR7, `(.L_x_183) ;  /* 0x0000000607447947 */ /* 0x000fea000b800000 */
[----:B------:R-:W-:-:S13]  /*6fb0*/  ELECT P6, URZ, PT ;  /* 0x00000000003f782f */ /* 0x000fda00038c0000 */
.L_x_199:
[----:B------:R-:W-:Y:S04]  /*6fc0*/  BSSY B0, `(.L_x_184) ;  /* 0x000002c000007945 */ /* 0x000fe80003800000 */
[----:B------:R-:W-:Y:S05]  /*6fd0*/  @!P6 BRA `(.L_x_185) ;  /* 0x0000000000a8e947 */ /* 0x000fea0003800000 */
[----:B------:R-:W-:-:S04]  /*6fe0*/  ULOP3.LUT UR7, UR40, 0x2, URZ, 0xfc, !UPT ;  /* 0x0000000228077892 */ /* 0x000fc8000f8efc3f */
[----:B------:R-:W-:-:S06]  /*6ff0*/  UISETP.NE.AND UP0, UPT, UR7, 0x3, UPT ;  /* 0x000000030700788c */ /* 0x000fcc000bf05270 */
[----:B------:R-:W-:-:S13]  /*7000*/  PLOP3.LUT P0, PT, PT, PT, UP0, 0x80, 0x0 ;  /* 0x000000000000781c */ /* 0x000fda0003f0f008 */
[----:B------:R-:W-:Y:S05]  /*7010*/  @!P0 BRA `(.L_x_186) ;  /* 0x0000000000048947 */ /* 0x000fea0003800000 */
[----:B------:R-:W-:Y:S01]  /*7020*/  BPT.TRAP 0x1 ;  /* 0x000000040000795c */ /* 0x000fe20000300000 */
.L_x_186:
[----:B------:R-:W0:Y:S01]  /*7030*/  S2R R3, SR_CgaCtaId ;  /* 0x0000000000037919 */ /* 0x000e220000008800 */
[----:B------:R-:W-:-:S04]  /*7040*/  MOV R2, 0x400 ;  /* 0x0000040000027802 */ /* 0x000fc80000000f00 */
[----:B0-----:R-:W-:Y:S02]  /*7050*/  LEA R3, R3, R2, 0x18 ;  /* 0x0000000203037211 */ /* 0x001fe400078ec0ff */
[----:B------:R-:W-:-:S03]  /*7060*/  SHF.L.U32 R2, R0, 0x1f, RZ ;  /* 0x0000001f00027819 */ /* 0x000fc600000006ff */
[----:B------:R-:W-:-:S04]  /*7070*/  VIADD R3, R3, 0x20 ;  /* 0x0000002003037836 */ /* 0x000fc80000000000 */
[C---:B------:R-:W-:Y:S02]  /*7080*/  IMAD R7, R8.reuse, 0x8, R3 ;  /* 0x0000000808077824 */ /* 0x040fe400078e0203 */
[----:B------:R-:W-:Y:S02]  /*7090*/  VIADD R8, R8, 0x1 ;  /* 0x0000000108087836 */ /* 0x000fe40000000000 */
[----:B------:R-:W0:Y:S03]  /*70a0*/  SYNCS.PHASECHK.TRANS64.TRYWAIT P0, [R7+URZ], R2 ;  /* 0x00000002070075a7 */ /* 0x000e26000800017f */
[----:B------:R-:W-:-:S04]  /*70b0*/  ISETP.NE.AND P1, PT, R8, 0x4, PT ;  /* 0x000000040800780c */ /* 0x000fc80003f25270 */
[----:B------:R-:W-:Y:S02]  /*70c0*/  SEL R5, RZ, 0x1, P1 ;  /* 0x00000001ff057807 */ /* 0x000fe40000800000 */
[----:B------:R-:W-:Y:S02]  /*70d0*/  SEL R8, R8, RZ, P1 ;  /* 0x000000ff08087207 */ /* 0x000fe40000800000 */
[----:B------:R-:W-:-:S03]  /*70e0*/  LOP3.LUT R5, R0, R5, RZ, 0x3c, !PT ;  /* 0x0000000500057212 */ /* 0x000fc600078e3cff */
[----:B------:R-:W-:Y:S01]  /*70f0*/  IMAD R9, R8, 0x8, R3 ;  /* 0x0000000808097824 */ /* 0x000fe200078e0203 */
[----:B------:R-:W-:Y:S01]  /*7100*/  SHF.L.U32 R4, R5, 0x1f, RZ ;  /* 0x0000001f05047819 */ /* 0x000fe200000006ff */
[----:B0-----:R-:W-:Y:S06]  /*7110*/  @!P0 BRA `(.L_x_187) ;  /* 0x0000000400088947 */ /* 0x001fec0003800000 */
.L_x_200:
[----:B------:R-:W1:Y:S01]  /*7120*/  SYNCS.PHASECHK.TRANS64.TRYWAIT P0, [R9+URZ], R4 ;  /* 0x00000004090075a7 */ /* 0x000e62000800017f */
[----:B------:R-:W-:-:S05]  /*7130*/  VIADD R0, R8, 0x1 ;  /* 0x0000000108007836 */ /* 0x000fca0000000000 */
[----:B------:R-:W-:-:S04]  /*7140*/  ISETP.NE.AND P1, PT, R0, 0x4, PT ;  /* 0x000000040000780c */ /* 0x000fc80003f25270 */
[----:B0-----:R-:W-:Y:S02]  /*7150*/  SEL R2, RZ, 0x1, P1 ;  /* 0x00000001ff027807 */ /* 0x001fe40000800000 */
[----:B------:R-:W-:Y:S02]  /*7160*/  SEL R0, R0, RZ, P1 ;  /* 0x000000ff00007207 */ /* 0x000fe40000800000 */
[----:B------:R-:W-:-:S03]  /*7170*/  LOP3.LUT R7, R5, R2, RZ, 0x3c, !PT ;  /* 0x0000000205077212 */ /* 0x000fc600078e3cff */
[----:B------:R-:W-:Y:S01]  /*7180*/  IMAD R6, R0, 0x8, R3 ;  /* 0x0000000800067824 */ /* 0x000fe200078e0203 */
[----:B------:R-:W-:Y:S01]  /*7190*/  SHF.L.U32 R5, R7, 0x1f, RZ ;  /* 0x0000001f07057819 */ /* 0x000fe200000006ff */
[----:B-1----:R-:W-:Y:S06]  /*71a0*/  @!P0 BRA `(.L_x_188) ;  /* 0x0000000000f88947 */ /* 0x002fec0003800000 */
.L_x_201:
[----:B------:R-:W1:Y:S01]  /*71b0*/  SYNCS.PHASECHK.TRANS64.TRYWAIT P0, [R6+URZ], R5 ;  /* 0x00000005060075a7 */ /* 0x000e62000800017f */
[----:B------:R-:W-:-:S05]  /*71c0*/  VIADD R0, R0, 0x1 ;  /* 0x0000000100007836 */ /* 0x000fca0000000000 */
[----:B------:R-:W-:-:S04]  /*71d0*/  ISETP.NE.AND P1, PT, R0, 0x4, PT ;  /* 0x000000040000780c */ /* 0x000fc80003f25270 */
[----:B------:R-:W-:Y:S02]  /*71e0*/  SEL R2, RZ, 0x1, P1 ;  /* 0x00000001ff027807 */ /* 0x000fe40000800000 */
[----:B------:R-:W-:Y:S02]  /*71f0*/  SEL R0, R0, RZ, P1 ;  /* 0x000000ff00007207 */ /* 0x000fe40000800000 */
[----:B------:R-:W-:Y:S01]  /*7200*/  LOP3.LUT R2, R7, R2, RZ, 0x3c, !PT ;  /* 0x0000000207027212 */ /* 0x000fe200078e3cff */
[----:B-1----:R-:W-:Y:S06]  /*7210*/  @!P0 BRA `(.L_x_189) ;  /* 0x0000000000f08947 */ /* 0x002fec0003800000 */
.L_x_202:
[----:B------:R-:W-:Y:S01]  /*7220*/  IMAD R3, R0, 0x8, R3 ;  /* 0x0000000800037824 */ /* 0x000fe200078e0203 */
[----:B------:R-:W-:-:S07]  /*7230*/  SHF.L.U32 R0, R2, 0x1f, RZ ;  /* 0x0000001f02007819 */ /* 0x000fce00000006ff */
.L_x_190:
[----:B--2---:R2:W3:Y:S02]  /*7240*/  SYNCS.PHASECHK.TRANS64.TRYWAIT P0, [R3+URZ], R0 ;  /* 0x00000000030075a7 */ /* 0x0044e4000800017f */
[----:B---3--:R-:W-:Y:S05]  /*7250*/  @!P0 NANOSLEEP.SYNCS 0x989680 ;  /* 0x009896800000895d */ /* 0x008fea0003900000 */
[----:B------:R-:W3:Y:S02]  /*7260*/  @!P0 SYNCS.PHASECHK.TRANS64 P0, [R3+URZ], R0 ;  /* 0x00000000030085a7 */ /* 0x000ee4000800007f */
[----:B---3--:R-:W-:Y:S05]  /*7270*/  @!P0 BRA `(.L_x_190) ;  /* 0xfffffffc00f08947 */ /* 0x008fea000383ffff */
.L_x_185:
[----:B------:R-:W-:Y:S05]  /*7280*/  BSYNC B0 ;  /* 0x0000000000007941 */ /* 0x000fea0003800000 */
.L_x_184:
[----:B------:R-:W-:Y:S05]  /*7290*/  EXIT ;  /* 0x000000000000794d */ /* 0x000fea0003800000 */
.L_x_18:
[----:B0-----:R0:W1:Y:S02]  /*72a0*/  SYNCS.PHASECHK.TRANS64.TRYWAIT P0, [R95+URZ+-0x8], R0 ;  /* 0xfffff8005f0075a7 */ /* 0x001064000800017f */
[----:B-1----:R-:W-:Y:S05]  /*72b0*/  @!P0 NANOSLEEP.SYNCS 0x989680 ;  /* 0x009896800000895d */ /* 0x002fea0003900000 */
[----:B------:R-:W1:Y:S02]  /*72c0*/  @!P0 SYNCS.PHASECHK.TRANS64 P0, [R95+URZ+-0x8], R0 ;  /* 0xfffff8005f0085a7 */ /* 0x000e64000800007f */
[----:B-1----:R-:W-:Y:S05]  /*72d0*/  @!P0 BRA `(.L_x_18) ;  /* 0xfffffffc00f08947 */ /* 0x002fea000383ffff */
[----:B------:R-:W-:Y:S05]  /*72e0*/  BRA `(.L_x_191) ;  /* 0xffffffa400587947 */ /* 0x000fea000383ffff */
.L_x_23:
[----:B-1----:R1:W2:Y:S02]  /*72f0*/  SYNCS.PHASECHK.TRANS64.TRYWAIT P1, [R3+URZ], R0 ;  /* 0x00000000030075a7 */ /* 0x0022a4000802017f */
[----:B--2---:R-:W-:Y:S05]  /*7300*/  @!P1 NANOSLEEP.SYNCS 0x989680 ;  /* 0x009896800000995d */ /* 0x004fea0003900000 */
[----:B------:R-:W2:Y:S02]  /*7310*/  @!P1 SYNCS.PHASECHK.TRANS64 P1, [R3+URZ], R0 ;  /* 0x00000000030095a7 */ /* 0x000ea4000802007f */
[----:B--2---:R-:W-:Y:S05]  /*7320*/  @!P1 BRA `(.L_x_23) ;  /* 0xfffffffc00f09947 */ /* 0x004fea000383ffff */
[----:B------:R-:W-:Y:S05]  /*7330*/  BRA `(.L_x_22) ;  /* 0xffffffa400d47947 */ /* 0x000fea000383ffff */
.L_x_28:
[----:B-1----:R-:W-:-:S04]  /*7340*/  IMAD.U32 R5, RZ, RZ, UR4 ;  /* 0x00000004ff057e24 */ /* 0x002fc8000f8e00ff */
[----:B------:R1:W2:Y:S03]  /*7350*/  SYNCS.PHASECHK.TRANS64.TRYWAIT P1, [R5+URZ], R4 ;  /* 0x00000004050075a7 */ /* 0x0002a6000802017f */
[----:B--2---:R-:W-:Y:S05]  /*7360*/  @!P1 NANOSLEEP.SYNCS 0x989680 ;  /* 0x009896800000995d */ /* 0x004fea0003900000 */
[----:B------:R-:W2:Y:S02]  /*7370*/  @!P1 SYNCS.PHASECHK.TRANS64 P1, [R5+URZ], R4 ;  /* 0x00000004050095a7 */ /* 0x000ea4000802007f */
[----:B--2---:R-:W-:Y:S05]  /*7380*/  @!P1 BRA `(.L_x_28) ;  /* 0xfffffffc00ec9947 */ /* 0x004fea000383ffff */
[----:B------:R-:W-:Y:S05]  /*7390*/  BRA `(.L_x_27) ;  /* 0xffffffac00147947 */ /* 0x000fea000383ffff */
.L_x_34:
[----:B0-----:R0:W1:Y:S02]  /*73a0*/  SYNCS.PHASECHK.TRANS64.TRYWAIT P0, [R95+URZ+0x8], R4 ;  /* 0x000008045f0075a7 */ /* 0x001064000800017f */
[----:B-1----:R-:W-:Y:S05]  /*73b0*/  @!P0 NANOSLEEP.SYNCS 0x989680 ;  /* 0x009896800000895d */ /* 0x002fea0003900000 */
[----:B------:R-:W1:Y:S02]  /*73c0*/  @!P0 SYNCS.PHASECHK.TRANS64 P0, [R95+URZ+0x8], R4 ;  /* 0x000008045f0085a7 */ /* 0x000e64000800007f */
[----:B-1----:R-:W-:Y:S05]  /*73d0*/  @!P0 BRA `(.L_x_34) ;  /* 0xfffffffc00f08947 */ /* 0x002fea000383ffff */
[----:B------:R-:W-:Y:S05]  /*73e0*/  BRA `(.L_x_192) ;  /* 0xffffffb000a07947 */ /* 0x000fea000383ffff */
.L_x_171:
[----:B------:R-:W-:Y:S01]  /*73f0*/  BSSY B1, `(.L_x_193) ;  /* 0x0000006000017945 */ /* 0x000fe20003800000 */
[----:B------:R-:W-:-:S07]  /*7400*/  IMAD.MOV.U32 R15, RZ, RZ, -0x1 ;  /* 0xffffffffff0f7424 */ /* 0x000fce00078e00ff */
[----:B-----5:R-:W-:Y:S05]  /*7410*/  WARPSYNC.COLLECTIVE R15, `(.L_x_194) ;  /* 0x000000000f0c7348 */ /* 0x020fea0003c00000 */
[----:B------:R-:W-:Y:S02]  /*7420*/  ELECT P6, UR62, PT ;  /* 0x00000000003e782f */ /* 0x000fe400038c0000 */
[----:B------:R-:W-:Y:S01]  /*7430*/  MOV R14, UR62 ;  /* 0x0000003e000e7c02 */ /* 0x000fe20008000f00 */
[----:B-----5:R-:W-:Y:S10]  /*7440*/  ENDCOLLECTIVE ;  /* 0x000000000000791b */ /* 0x020ff40003800000 */
.L_x_194:
[----:B------:R-:W-:Y:S05]  /*7450*/  BSYNC B1 ;  /* 0x0000000000017941 */ /* 0x000fea0003800000 */
.L_x_193:
[----:B------:R-:W-:Y:S05]  /*7460*/  BRA `(.L_x_195) ;  /* 0xffffffec00c87947 */ /* 0x000fea000383ffff */
.L_x_174:
[----:B-1----:R1:W2:Y:S02]  /*7470*/  SYNCS.PHASECHK.TRANS64.TRYWAIT P1, [R12+URZ+0x20], R5 ;  /* 0x000020050c0075a7 */ /* 0x0022a4000802017f */
[----:B--2---:R-:W-:Y:S05]  /*7480*/  @!P1 NANOSLEEP.SYNCS 0x989680 ;  /* 0x009896800000995d */ /* 0x004fea0003900000 */
[----:B------:R-:W2:Y:S02]  /*7490*/  @!P1 SYNCS.PHASECHK.TRANS64 P1, [R12+URZ+0x20], R5 ;  /* 0x000020050c0095a7 */ /* 0x000ea4000802007f */
[----:B--2---:R-:W-:Y:S05]  /*74a0*/  @!P1 BRA `(.L_x_174) ;  /* 0xfffffffc00f09947 */ /* 0x004fea000383ffff */
[----:B------:R-:W-:Y:S05]  /*74b0*/  BRA `(.L_x_196) ;  /* 0xffffffec00fc7947 */ /* 0x000fea000383ffff */
.L_x_183:
[----:B------:R-:W-:Y:S01]  /*74c0*/  BSSY B0, `(.L_x_197) ;  /* 0x0000006000007945 */ /* 0x000fe20003800000 */
[----:B------:R-:W-:-:S07]  /*74d0*/  IMAD.MOV.U32 R15, RZ, RZ, -0x1 ;  /* 0xffffffffff0f7424 */ /* 0x000fce00078e00ff */
[----:B-----5:R-:W-:Y:S05]  /*74e0*/  WARPSYNC.COLLECTIVE R15, `(.L_x_198) ;  /* 0x000000000f0c7348 */ /* 0x020fea0003c00000 */
[----:B------:R-:W-:Y:S02]  /*74f0*/  ELECT P6, UR62, PT ;  /* 0x00000000003e782f */ /* 0x000fe400038c0000 */
[----:B------:R-:W-:Y:S01]  /*7500*/  MOV R14, UR62 ;  /* 0x0000003e000e7c02 */ /* 0x000fe20008000f00 */
[----:B-----5:R-:W-:Y:S10]  /*7510*/  ENDCOLLECTIVE ;  /* 0x000000000000791b */ /* 0x020ff40003800000 */
.L_x_198:
[----:B------:R-:W-:Y:S05]  /*7520*/  BSYNC B0 ;  /* 0x0000000000007941 */ /* 0x000fea0003800000 */
.L_x_197:
[----:B------:R-:W-:Y:S05]  /*7530*/  BRA `(.L_x_199) ;  /* 0xfffffff800a07947 */ /* 0x000fea000383ffff */
.L_x_187:
[----:B0-----:R0:W1:Y:S02]  /*7540*/  SYNCS.PHASECHK.TRANS64.TRYWAIT P0, [R7+URZ], R2 ;  /* 0x00000002070075a7 */ /* 0x001064000800017f */
[----:B-1----:R-:W-:Y:S05]  /*7550*/  @!P0 NANOSLEEP.SYNCS 0x989680 ;  /* 0x009896800000895d */ /* 0x002fea0003900000 */
[----:B------:R-:W1:Y:S02]  /*7560*/  @!P0 SYNCS.PHASECHK.TRANS64 P0, [R7+URZ], R2 ;  /* 0x00000002070085a7 */ /* 0x000e64000800007f */
[----:B-1----:R-:W-:Y:S05]  /*7570*/  @!P0 BRA `(.L_x_187) ;  /* 0xfffffffc00f08947 */ /* 0x002fea000383ffff */
[----:B------:R-:W-:Y:S05]  /*7580*/  BRA `(.L_x_200) ;  /* 0xfffffff800e47947 */ /* 0x000fea000383ffff */
.L_x_188:
[----:B0-----:R0:W1:Y:S02]  /*7590*/  SYNCS.PHASECHK.TRANS64.TRYWAIT P0, [R9+URZ], R4 ;  /* 0x00000004090075a7 */ /* 0x001064000800017f */
[----:B-1----:R-:W-:Y:S05]  /*75a0*/  @!P0 NANOSLEEP.SYNCS 0x989680 ;  /* 0x009896800000895d */ /* 0x002fea0003900000 */
[----:B------:R-:W1:Y:S02]  /*75b0*/  @!P0 SYNCS.PHASECHK.TRANS64 P0, [R9+URZ], R4 ;  /* 0x00000004090085a7 */ /* 0x000e64000800007f */
[----:B-1----:R-:W-:Y:S05]  /*75c0*/  @!P0 BRA `(.L_x_188) ;  /* 0xfffffffc00f08947 */ /* 0x002fea000383ffff */
[----:B------:R-:W-:Y:S05]  /*75d0*/  BRA `(.L_x_201) ;  /* 0xfffffff800f47947 */ /* 0x000fea000383ffff */
.L_x_189:
[----:B-1----:R1:W2:Y:S02]  /*75e0*/  SYNCS.PHASECHK.TRANS64.TRYWAIT P0, [R6+URZ], R5 ;  /* 0x00000005060075a7 */ /* 0x0022a4000800017f */
[----:B--2---:R-:W-:Y:S05]  /*75f0*/  @!P0 NANOSLEEP.SYNCS 0x989680 ;  /* 0x009896800000895d */ /* 0x004fea0003900000 */
[----:B------:R-:W2:Y:S02]  /*7600*/  @!P0 SYNCS.PHASECHK.TRANS64 P0, [R6+URZ], R5 ;  /* 0x00000005060085a7 */ /* 0x000ea4000800007f */
[----:B--2---:R-:W-:Y:S05]  /*7610*/  @!P0 BRA `(.L_x_189) ;  /* 0xfffffffc00f08947 */ /* 0x004fea000383ffff */
[----:B------:R-:W-:Y:S05]  /*7620*/  BRA `(.L_x_202) ;  /* 0xfffffff800fc7947 */ /* 0x000fea000383ffff */
.L_x_203:
[----:B------:R-:W-:-:S00]  /*7630*/  BRA `(.L_x_203) ;  /* 0xfffffffc00fc7947 */ /* 0x000fc0000383ffff */
[----:B------:R-:W-:-:S00]  /*7640*/  NOP ;  /* 0x0000000000007918 */ /* 0x000fc00000000000 */
        /* <DEDUP_REMOVED lines=11> */
.L_x_204:


//--------------------- .nv.global.init           --------------------------
	.section	.nv.global.init,"aw",@progbits
.nv.global.init:
	.type		$str$22,@object
	.size		$str$22,($str$23 - $str$22)
$str$22:
        /*0000*/ 	.byte	0x6b, 0x5f, 0x74, 0x69, 0x6c, 0x65, 0x5f, 0x63, 0x6f, 0x75, 0x6e, 0x74, 0x20, 0x3e, 0x3d, 0x20
        /*0010*/ 	.byte	0x31, 0x00
	.type		$str$23,@object
	.size		$str$23,(__unnamed_1 - $str$23)
$str$23:
        /*0012*/ 	.byte	0x2f, 0x74, 0x6d, 0x70, 0x2f, 0x63, 0x75, 0x74, 0x6c, 0x61, 0x73, 0x73, 0x5f, 0x73, 0x77, 0x65
        /*0022*/ 	.byte	0x65, 0x70, 0x5f, 0x73, 0x72, 0x63, 0x2f, 0x69, 0x6e, 0x63, 0x6c, 0x75, 0x64, 0x65, 0x2f, 0x63
        /*0032*/ 	.byte	0x75, 0x74, 0x6c, 0x61, 0x73, 0x73, 0x2f, 0x67, 0x65, 0x6d, 0x6d, 0x2f, 0x63, 0x6f, 0x6c, 0x6c
        /*0042*/ 	.byte	0x65, 0x63, 0x74, 0x69, 0x76, 0x65, 0x2f, 0x73, 0x6d, 0x39, 0x30, 0x5f, 0x6d, 0x6d, 0x61, 0x5f
        /*0052*/ 	.byte	0x74, 0x6d, 0x61, 0x5f, 0x67, 0x6d, 0x6d, 0x61, 0x5f, 0x73, 0x73, 0x5f, 0x77, 0x61, 0x72, 0x70
        /*0062*/ 	.byte	0x73, 0x70, 0x65, 0x63, 0x69, 0x61, 0x6c, 0x69, 0x7a, 0x65, 0x64, 0x2e, 0x68, 0x70, 0x70, 0x00
	.type		__unnamed_1,@object
	.size		__unnamed_1,(.L_0 - __unnamed_1)
__unnamed_1:
        /*0072*/ 	.byte	0x76, 0x6f, 0x69, 0x64, 0x20, 0x63, 0x75, 0x74, 0x6c, 0x61, 0x73, 0x73, 0x3a, 0x3a, 0x67, 0x65
        /* <DEDUP_REMOVED lines=172> */
        /*0b42*/ 	.byte	0x69, 0x64, 0x65, 0x6e, 0x74, 0x69, 0x74, 0x79, 0x5d, 0x00
.L_0:


//--------------------- .nv.shared._ZN7cutlass13device_kernelINS_4gemm6kernel13GemmUniversalIN4cute5tupleIJiiiiEEENS1_10collective13CollectiveMmaINS1_34MainloopSm90TmaGmmaWarpSpecializedILi4ENS5_IJNS4_1CILi2EEENSA_ILi1EEESC_EEENS1_32KernelTmaWarpSpecializedPingpongEEENS5_IJNSA_ILi64EEENSA_ILi128EEENSA_ILi256EEEEEEaNS5_IJlSC_lEEEaSK_NS4_8TiledMMAINS4_8MMA_AtomIJNS4_4SM904GMMA27MMA_64x128x32_S32S8S8_SS_TNEEEENS4_6LayoutINS5_IJSC_SC_SC_EEENS5_IJNSA_ILi0EEEST_ST_EEEEENS5_IJNS4_10UnderscoreESW_SW_EEEEENS4_13SM90_TMA_LOADENS4_14ComposedLayoutINS4_7SwizzleILi3ELi4ELi3EEENS4_18smem_ptr_flag_bitsILi8EEENSR_INS5_IJNSA_ILi8EEESH_EEENS5_IJSH_SC_EEEEEEEvNS4_8identityENS4_23SM90_TMA_LOAD_MULTICASTES19_vS1A_EENS_8epilogue10collective6detail29Sm90TmaWarpSpecializedAdapterINS1E_15DefaultEpilogueIaSK_SK_NS1D_6thread17LinearCombinationIaLi1EiiLNS1I_9ScaleType4KindE0ELNS_15FloatRoundStyleE2EaEENS1_15EpilogueDefaultEEEEEvvEEEEvNT_6ParamsE --------------------------
	.section	.nv.shared._ZN7cutlass13device_kernelINS_4gemm6kernel13GemmUniversalIN4cute5tupleIJiiiiEEENS1_10collective13CollectiveMmaINS1_34MainloopSm90TmaGmmaWarpSpecializedILi4ENS5_IJNS4_1CILi2EEENSA_ILi1EEESC_EEENS1_32KernelTmaWarpSpecializedPingpongEEENS5_IJNSA_ILi64EEENSA_ILi128EEENSA_ILi256EEEEEEaNS5_IJlSC_lEEEaSK_NS4_8TiledMMAINS4_8MMA_AtomIJNS4_4SM904GMMA27MMA_64x128x32_S32S8S8_SS_TNEEEENS4_6LayoutINS5_IJSC_SC_SC_EEENS5_IJNSA_ILi0EEEST_ST_EEEEENS5_IJNS4_10UnderscoreESW_SW_EEEEENS4_13SM90_TMA_LOADENS4_14ComposedLayoutINS4_7SwizzleILi3ELi4ELi3EEENS4_18smem_ptr_flag_bitsILi8EEENSR_INS5_IJNSA_ILi8EEESH_EEENS5_IJSH_SC_EEEEEEEvNS4_8identityENS4_23SM90_TMA_LOAD_MULTICASTES19_vS1A_EENS_8epilogue10collective6detail29Sm90TmaWarpSpecializedAdapterINS1E_15DefaultEpilogueIaSK_SK_NS1D_6thread17LinearCombinationIaLi1EiiLNS1I_9ScaleType4KindE0ELNS_15FloatRoundStyleE2EaEENS1_15EpilogueDefaultEEEEEvvEEEEvNT_6ParamsE,"aw",@nobits
	.sectionflags	@""
	.align	16
	.zero		1024


//--------------------- .nv.shared.reserved.0     --------------------------
	.section	.nv.shared.reserved.0,"aw",@nobits
	.weak		__nv_reservedSMEM_offset_0_alias
	.size		__nv_reservedSMEM_offset_0_alias, 0, 0
	.other		__nv_reservedSMEM_offset_0_alias,@"STO_CUDA_RESERVED_SHARED STV_DEFAULT"
__nv_reservedSMEM_offset_0_alias:
	.zero		0


//--------------------- .nv.global                --------------------------
	.section	.nv.global,"aw",@nobits
.nv.global:
	.type		_ZN40_INTERNAL_1353c3c6_4_k_cu_dcafce6e_121824cute1_E,@object
	.size		_ZN40_INTERNAL_1353c3c6_4_k_cu_dcafce6e_121824cute1_E,(_ZN40_INTERNAL_1353c3c6_4_k_cu_dcafce6e_121824cuda3std3__45__cpo6cbeginE - _ZN40_INTERNAL_1353c3c6_4_k_cu_dcafce6e_121824cute1_E)
_ZN40_INTERNAL_1353c3c6_4_k_cu_dcafce6e_121824cute1_E:
	.zero		1
	.type		_ZN40_INTERNAL_1353c3c6_4_k_cu_dcafce6e_121824cuda3std3__45__cpo6cbeginE,@object
	.size		_ZN40_INTERNAL_1353c3c6_4_k_cu_dcafce6e_121824cuda3std3__45__cpo6cbeginE,(_ZN40_INTERNAL_1353c3c6_4_k_cu_dcafce6e_121824cuda3std3__48in_placeE - _ZN40_INTERNAL_1353c3c6_4_k_cu_dcafce6e_121824cuda3std3__45__cpo6cbeginE)
_ZN40_INTERNAL_1353c3c6_4_k_cu_dcafce6e_121824cuda3std3__45__cpo6cbeginE:
	.zero		1
	.type		_ZN40_INTERNAL_1353c3c6_4_k_cu_dcafce6e_121824cuda3std3__48in_placeE,@object
	.size		_ZN40_INTERNAL_1353c3c6_4_k_cu_dcafce6e_121824cuda3std3__48in_placeE,(_ZN40_INTERNAL_1353c3c6_4_k_cu_dcafce6e_121824cuda3std6ranges3__45__cpo9iter_moveE - _ZN40_INTERNAL_1353c3c6_4_k_cu_dcafce6e_121824cuda3std3__48in_placeE)
_ZN40_INTERNAL_1353c3c6_4_k_cu_dcafce6e_121824cuda3std3__48in_placeE:
	.zero		1
	.type		_ZN40_INTERNAL_1353c3c6_4_k_cu_dcafce6e_121824cuda3std6ranges3__45__cpo9iter_moveE,@object
	.size		_ZN40_INTERNAL_1353c3c6_4_k_cu_dcafce6e_121824cuda3std6ranges3__45__cpo9iter_moveE,(_ZN40_INTERNAL_1353c3c6_4_k_cu_dcafce6e_121824cuda3std3__45__cpo5beginE - _ZN40_INTERNAL_1353c3c6_4_k_cu_dcafce6e_121824cuda3std6ranges3__45__cpo9iter_moveE)
_ZN40_INTERNAL_1353c3c6_4_k_cu_dcafce6e_121824cuda3std6ranges3__45__cpo9iter_moveE:
	.zero		1
	.type		_ZN40_INTERNAL_1353c3c6_4_k_cu_dcafce6e_121824cuda3std3__45__cpo5beginE,@object
	.size		_ZN40_INTERNAL_1353c3c6_4_k_cu_dcafce6e_121824cuda3std3__45__cpo5beginE,(_ZN40_INTERNAL_1353c3c6_4_k_cu_dcafce6e_121824cuda3std3__442_GLOBAL__N__1353c3c6_4_k_cu_dcafce6e_121826ignoreE - _ZN40_INTERNAL_1353c3c6_4_k_cu_dcafce6e_121824cuda3std3__45__cpo5beginE)
_ZN40_INTERNAL_1353c3c6_4_k_cu_dcafce6e_121824cuda3std3__45__cpo5beginE:
	.zero		1
	.type		_ZN40_INTERNAL_1353c3c6_4_k_cu_dcafce6e_121824cuda3std3__442_GLOBAL__N__1353c3c6_4_k_cu_dcafce6e_121826ignoreE,@object
	.size		_ZN40_INTERNAL_1353c3c6_4_k_cu_dcafce6e_121824cuda3std3__442_GLOBAL__N__1353c3c6_4_k_cu_dcafce6e_121826ignoreE,(_ZN40_INTERNAL_1353c3c6_4_k_cu_dcafce6e_121824cute7productE - _ZN40_INTERNAL_1353c3c6_4_k_cu_dcafce6e_121824cuda3std3__442_GLOBAL__N__1353c3c6_4_k_cu_dcafce6e_121826ignoreE)
_ZN40_INTERNAL_1353c3c6_4_k_cu_dcafce6e_121824cuda3std3__442_GLOBAL__N__1353c3c6_4_k_cu_dcafce6e_121826ignoreE:
	.zero		1
	.type		_ZN40_INTERNAL_1353c3c6_4_k_cu_dcafce6e_121824cute7productE,@object
	.size		_ZN40_INTERNAL_1353c3c6_4_k_cu_dcafce6e_121824cute7productE,(_ZN40_INTERNAL_1353c3c6_4_k_cu_dcafce6e_121824cuda3std3__45__cpo3endE - _ZN40_INTERNAL_1353c3c6_4_k_cu_dcafce6e_121824cute7productE)
_ZN40_INTERNAL_1353c3c6_4_k_cu_dcafce6e_121824cute7productE:
	.zero		1
	.type		_ZN40_INTERNAL_1353c3c6_4_k_cu_dcafce6e_121824cuda3std3__45__cpo3endE,@object
	.size		_ZN40_INTERNAL_1353c3c6_4_k_cu_dcafce6e_121824cuda3std3__45__cpo3endE,(_ZN40_INTERNAL_1353c3c6_4_k_cu_dcafce6e_121824cuda3std3__419piecewise_constructE - _ZN40_INTERNAL_1353c3c6_4_k_cu_dcafce6e_121824cuda3std3__45__cpo3endE)
_ZN40_INTERNAL_1353c3c6_4_k_cu_dcafce6e_121824cuda3std3__45__cpo3endE:
	.zero		1
	.type		_ZN40_INTERNAL_1353c3c6_4_k_cu_dcafce6e_121824cuda3std3__419piecewise_constructE,@object
	.size		_ZN40_INTERNAL_1353c3c6_4_k_cu_dcafce6e_121824cuda3std3__419piecewise_constructE,(_ZN40_INTERNAL_1353c3c6_4_k_cu_dcafce6e_121824cuda3std3__45__cpo4cendE - _ZN40_INTERNAL_1353c3c6_4_k_cu_dcafce6e_121824cuda3std3__419piecewise_constructE)
_ZN40_INTERNAL_1353c3c6_4_k_cu_dcafce6e_121824cuda3std3__419piecewise_constructE:
	.zero		1
	.type		_ZN40_INTERNAL_1353c3c6_4_k_cu_dcafce6e_121824cuda3std3__45__cpo4cendE,@object
	.size		_ZN40_INTERNAL_1353c3c6_4_k_cu_dcafce6e_121824cuda3std3__45__cpo4cendE,(_ZN40_INTERNAL_1353c3c6_4_k_cu_dcafce6e_121824cuda3std6ranges3__45__cpo4swapE - _ZN40_INTERNAL_1353c3c6_4_k_cu_dcafce6e_121824cuda3std3__45__cpo4cendE)
_ZN40_INTERNAL_1353c3c6_4_k_cu_dcafce6e_121824cuda3std3__45__cpo4cendE:
	.zero		1
	.type		_ZN40_INTERNAL_1353c3c6_4_k_cu_dcafce6e_121824cuda3std6ranges3__45__cpo4swapE,@object
	.size		_ZN40_INTERNAL_1353c3c6_4_k_cu_dcafce6e_121824cuda3std6ranges3__45__cpo4swapE,(.L_8 - _ZN40_INTERNAL_1353c3c6_4_k_cu_dcafce6e_121824cuda3std6ranges3__45__cpo4swapE)
_ZN40_INTERNAL_1353c3c6_4_k_cu_dcafce6e_121824cuda3std6ranges3__45__cpo4swapE:
	.zero		1
.L_8:


//--------------------- .nv.constant0._ZN7cutlass13device_kernelINS_4gemm6kernel13GemmUniversalIN4cute5tupleIJiiiiEEENS1_10collective13CollectiveMmaINS1_34MainloopSm90TmaGmmaWarpSpecializedILi4ENS5_IJNS4_1CILi2EEENSA_ILi1EEESC_EEENS1_32KernelTmaWarpSpecializedPingpongEEENS5_IJNSA_ILi64EEENSA_ILi128EEENSA_ILi256EEEEEEaNS5_IJlSC_lEEEaSK_NS4_8TiledMMAINS4_8MMA_AtomIJNS4_4SM904GMMA27MMA_64x128x32_S32S8S8_SS_TNEEEENS4_6LayoutINS5_IJSC_SC_SC_EEENS5_IJNSA_ILi0EEEST_ST_EEEEENS5_IJNS4_10UnderscoreESW_SW_EEEEENS4_13SM90_TMA_LOADENS4_14ComposedLayoutINS4_7SwizzleILi3ELi4ELi3EEENS4_18smem_ptr_flag_bitsILi8EEENSR_INS5_IJNSA_ILi8EEESH_EEENS5_IJSH_SC_EEEEEEEvNS4_8identityENS4_23SM90_TMA_LOAD_MULTICASTES19_vS1A_EENS_8epilogue10collective6detail29Sm90TmaWarpSpecializedAdapterINS1E_15DefaultEpilogueIaSK_SK_NS1D_6thread17LinearCombinationIaLi1EiiLNS1I_9ScaleType4KindE0ELNS_15FloatRoundStyleE2EaEENS1_15EpilogueDefaultEEEEEvvEEEEvNT_6ParamsE --------------------------
	.section	.nv.constant0._ZN7cutlass13device_kernelINS_4gemm6kernel13GemmUniversalIN4cute5tupleIJiiiiEEENS1_10collective13CollectiveMmaINS1_34MainloopSm90TmaGmmaWarpSpecializedILi4ENS5_IJNS4_1CILi2EEENSA_ILi1EEESC_EEENS1_32KernelTmaWarpSpecializedPingpongEEENS5_IJNSA_ILi64EEENSA_ILi128EEENSA_ILi256EEEEEEaNS5_IJlSC_lEEEaSK_NS4_8TiledMMAINS4_8MMA_AtomIJNS4_4SM904GMMA27MMA_64x128x32_S32S8S8_SS_TNEEEENS4_6LayoutINS5_IJSC_SC_SC_EEENS5_IJNSA_ILi0EEEST_ST_EEEEENS5_IJNS4_10UnderscoreESW_SW_EEEEENS4_13SM90_TMA_LOADENS4_14ComposedLayoutINS4_7SwizzleILi3ELi4ELi3EEENS4_18smem_ptr_flag_bitsILi8EEENSR_INS5_IJNSA_ILi8EEESH_EEENS5_IJSH_SC_EEEEEEEvNS4_8identityENS4_23SM90_TMA_LOAD_MULTICASTES19_vS1A_EENS_8epilogue10collective6detail29Sm90TmaWarpSpecializedAdapterINS1E_15DefaultEpilogueIaSK_SK_NS1D_6thread17LinearCombinationIaLi1EiiLNS1I_9ScaleType4KindE0ELNS_15FloatRoundStyleE2EaEENS1_15EpilogueDefaultEEEEEvvEEEEvNT_6ParamsE,"a",@progbits
	.sectionflags	@""
	.align	4
.nv.constant0._ZN7cutlass13device_kernelINS_4gemm6kernel13GemmUniversalIN4cute5tupleIJiiiiEEENS1_10collective13CollectiveMmaINS1_34MainloopSm90TmaGmmaWarpSpecializedILi4ENS5_IJNS4_1CILi2EEENSA_ILi1EEESC_EEENS1_32KernelTmaWarpSpecializedPingpongEEENS5_IJNSA_ILi64EEENSA_ILi128EEENSA_ILi256EEEEEEaNS5_IJlSC_lEEEaSK_NS4_8TiledMMAINS4_8MMA_AtomIJNS4_4SM904GMMA27MMA_64x128x32_S32S8S8_SS_TNEEEENS4_6LayoutINS5_IJSC_SC_SC_EEENS5_IJNSA_ILi0EEEST_ST_EEEEENS5_IJNS4_10UnderscoreESW_SW_EEEEENS4_13SM90_TMA_LOADENS4_14ComposedLayoutINS4_7SwizzleILi3ELi4ELi3EEENS4_18smem_ptr_flag_bitsILi8EEENSR_INS5_IJNSA_ILi8EEESH_EEENS5_IJSH_SC_EEEEEEEvNS4_8identityENS4_23SM90_TMA_LOAD_MULTICASTES19_vS1A_EENS_8epilogue10collective6detail29Sm90TmaWarpSpecializedAdapterINS1E_15DefaultEpilogueIaSK_SK_NS1D_6thread17LinearCombinationIaLi1EiiLNS1I_9ScaleType4KindE0ELNS_15FloatRoundStyleE2EaEENS1_15EpilogueDefaultEEEEEvvEEEEvNT_6ParamsE:
	.zero		1664


//--------------------- SYMBOLS --------------------------

	.type		.nv.reservedSmem.offset0,@object
	.size		.nv.reservedSmem.offset0,0x4
	.type		__assertfail,@function
